//
// Generated by NVIDIA NVVM Compiler
//
// Compiler Build ID: CL-36424714
// Cuda compilation tools, release 13.0, V13.0.88
// Based on NVVM 20.0.0
//

.version 9.0
.target sm_100
.address_size 64

	// .globl	_ZN8pygpukit3ops4gemv20gemv_fp8_vec4_kernelINS1_13GemvFP8ConfigEEEvPK13__nv_bfloat16PKhS6_PS4_iii
.const .align 4 .b8 _ZN8pygpukit3ops4gemv12FP8_E4M3_LUTE[1024];

.visible .entry _ZN8pygpukit3ops4gemv20gemv_fp8_vec4_kernelINS1_13GemvFP8ConfigEEEvPK13__nv_bfloat16PKhS6_PS4_iii(
	.param .u64 .ptr .align 1 _ZN8pygpukit3ops4gemv20gemv_fp8_vec4_kernelINS1_13GemvFP8ConfigEEEvPK13__nv_bfloat16PKhS6_PS4_iii_param_0,
	.param .u64 .ptr .align 1 _ZN8pygpukit3ops4gemv20gemv_fp8_vec4_kernelINS1_13GemvFP8ConfigEEEvPK13__nv_bfloat16PKhS6_PS4_iii_param_1,
	.param .u64 .ptr .align 1 _ZN8pygpukit3ops4gemv20gemv_fp8_vec4_kernelINS1_13GemvFP8ConfigEEEvPK13__nv_bfloat16PKhS6_PS4_iii_param_2,
	.param .u64 .ptr .align 1 _ZN8pygpukit3ops4gemv20gemv_fp8_vec4_kernelINS1_13GemvFP8ConfigEEEvPK13__nv_bfloat16PKhS6_PS4_iii_param_3,
	.param .u32 _ZN8pygpukit3ops4gemv20gemv_fp8_vec4_kernelINS1_13GemvFP8ConfigEEEvPK13__nv_bfloat16PKhS6_PS4_iii_param_4,
	.param .u32 _ZN8pygpukit3ops4gemv20gemv_fp8_vec4_kernelINS1_13GemvFP8ConfigEEEvPK13__nv_bfloat16PKhS6_PS4_iii_param_5,
	.param .u32 _ZN8pygpukit3ops4gemv20gemv_fp8_vec4_kernelINS1_13GemvFP8ConfigEEEvPK13__nv_bfloat16PKhS6_PS4_iii_param_6
)
{
	.reg .pred 	%p<19>;
	.reg .b16 	%rs<89>;
	.reg .b32 	%r<159>;
	.reg .b32 	%f<215>;
	.reg .b64 	%rd<184>;

	ld.param.u64 	%rd8, [_ZN8pygpukit3ops4gemv20gemv_fp8_vec4_kernelINS1_13GemvFP8ConfigEEEvPK13__nv_bfloat16PKhS6_PS4_iii_param_0];
	ld.param.u64 	%rd5, [_ZN8pygpukit3ops4gemv20gemv_fp8_vec4_kernelINS1_13GemvFP8ConfigEEEvPK13__nv_bfloat16PKhS6_PS4_iii_param_1];
	ld.param.u64 	%rd6, [_ZN8pygpukit3ops4gemv20gemv_fp8_vec4_kernelINS1_13GemvFP8ConfigEEEvPK13__nv_bfloat16PKhS6_PS4_iii_param_2];
	ld.param.u32 	%r47, [_ZN8pygpukit3ops4gemv20gemv_fp8_vec4_kernelINS1_13GemvFP8ConfigEEEvPK13__nv_bfloat16PKhS6_PS4_iii_param_4];
	ld.param.u32 	%r48, [_ZN8pygpukit3ops4gemv20gemv_fp8_vec4_kernelINS1_13GemvFP8ConfigEEEvPK13__nv_bfloat16PKhS6_PS4_iii_param_5];
	cvta.to.global.u64 	%rd1, %rd8;
	mov.u32 	%r50, %tid.x;
	mov.u32 	%r51, %ctaid.x;
	shl.b32 	%r52, %r51, 8;
	add.s32 	%r1, %r52, %r50;
	setp.ge.s32 	%p1, %r1, %r48;
	@%p1 bra 	$L__BB0_27;
	cvta.to.global.u64 	%rd2, %rd5;
	setp.lt.s32 	%p2, %r47, 1;
	mov.f32 	%f213, 0f00000000;
	@%p2 bra 	$L__BB0_26;
	cvt.s64.s32 	%rd9, %r1;
	add.s64 	%rd3, %rd2, %rd9;
	add.s32 	%r55, %r47, 127;
	shr.u32 	%r2, %r55, 7;
	shl.b32 	%r3, %r48, 7;
	shl.b32 	%r4, %r48, 4;
	cvta.to.global.u64 	%rd4, %rd6;
	shr.s32 	%r56, %r1, 31;
	shr.u32 	%r57, %r56, 25;
	add.s32 	%r58, %r1, %r57;
	shr.s32 	%r5, %r58, 7;
	mov.f32 	%f213, 0f00000000;
	mov.b32 	%r143, 0;
	mov.b32 	%r142, 128;
	mov.u64 	%rd178, _ZN8pygpukit3ops4gemv12FP8_E4M3_LUTE;
	cvt.s64.s32 	%rd169, %r48;
$L__BB0_3:
	ld.param.u32 	%r141, [_ZN8pygpukit3ops4gemv20gemv_fp8_vec4_kernelINS1_13GemvFP8ConfigEEEvPK13__nv_bfloat16PKhS6_PS4_iii_param_6];
	min.s32 	%r8, %r47, %r142;
	shl.b32 	%r9, %r143, 7;
	or.b32  	%r59, %r9, 8;
	add.s32 	%r60, %r8, 1;
	max.s32 	%r61, %r59, %r60;
	add.s32 	%r10, %r61, 11;
	sub.s32 	%r62, %r61, %r9;
	add.s32 	%r11, %r62, -5;
	shr.u32 	%r63, %r11, 2;
	add.s32 	%r12, %r63, 1;
	mad.lo.s32 	%r64, %r143, %r141, %r5;
	mul.wide.s32 	%rd10, %r64, 2;
	add.s64 	%rd11, %rd4, %rd10;
	ld.global.nc.u16 	%rs1, [%rd11];
	// begin inline asm
	{ cvt.f32.bf16 %f27, %rs1;}

	// end inline asm
	or.b32  	%r148, %r9, 4;
	setp.lt.s32 	%p3, %r47, %r148;
	mov.u32 	%r150, %r9;
	@%p3 bra 	$L__BB0_13;
	setp.lt.u32 	%p4, %r11, 12;
	mov.u32 	%r150, %r9;
	@%p4 bra 	$L__BB0_8;
	mul.lo.s32 	%r152, %r3, %r143;
	and.b32  	%r66, %r12, 2147483644;
	neg.s32 	%r151, %r66;
	mov.u32 	%r150, %r9;
$L__BB0_6:
	.pragma "nounroll";
	add.s32 	%r67, %r150, 4;
	mul.wide.u32 	%rd12, %r150, 2;
	add.s64 	%rd13, %rd1, %rd12;
	cvt.s64.s32 	%rd14, %r152;
	add.s64 	%rd15, %rd3, %rd14;
	ld.global.nc.u8 	%rs18, [%rd15];
	cvt.u32.u8 	%r68, %rs18;
	cvt.s64.s32 	%rd16, %r48;
	add.s64 	%rd17, %rd15, %rd16;
	ld.global.nc.u8 	%rs19, [%rd17];
	cvt.u32.u8 	%r69, %rs19;
	add.s64 	%rd18, %rd17, %rd16;
	ld.global.nc.u8 	%rs20, [%rd18];
	cvt.u32.u8 	%r70, %rs20;
	add.s64 	%rd19, %rd18, %rd16;
	ld.global.nc.u8 	%rs21, [%rd19];
	cvt.u32.u8 	%r71, %rs21;
	ld.global.nc.u32 	%r72, [%rd13];
	mov.b32 	{%rs2, %rs3}, %r72;
	// begin inline asm
	{ cvt.f32.bf16 %f29, %rs2;}

	// end inline asm
	// begin inline asm
	{ cvt.f32.bf16 %f30, %rs3;}

	// end inline asm
	ld.global.nc.u32 	%r73, [%rd13+4];
	mov.b32 	{%rs4, %rs5}, %r73;
	// begin inline asm
	{ cvt.f32.bf16 %f31, %rs4;}

	// end inline asm
	// begin inline asm
	{ cvt.f32.bf16 %f32, %rs5;}

	// end inline asm
	mul.wide.u32 	%rd20, %r68, 4;
	mov.u64 	%rd21, _ZN8pygpukit3ops4gemv12FP8_E4M3_LUTE;
	add.s64 	%rd22, %rd21, %rd20;
	ld.const.f32 	%f45, [%rd22];
	mul.f32 	%f46, %f27, %f45;
	mul.wide.u32 	%rd23, %r69, 4;
	add.s64 	%rd24, %rd21, %rd23;
	ld.const.f32 	%f47, [%rd24];
	mul.f32 	%f48, %f27, %f47;
	mul.wide.u32 	%rd25, %r70, 4;
	add.s64 	%rd26, %rd21, %rd25;
	ld.const.f32 	%f49, [%rd26];
	mul.f32 	%f50, %f27, %f49;
	mul.wide.u32 	%rd27, %r71, 4;
	add.s64 	%rd28, %rd21, %rd27;
	ld.const.f32 	%f51, [%rd28];
	mul.f32 	%f52, %f27, %f51;
	fma.rn.f32 	%f53, %f29, %f46, %f213;
	fma.rn.f32 	%f54, %f30, %f48, %f53;
	fma.rn.f32 	%f55, %f31, %f50, %f54;
	fma.rn.f32 	%f56, %f32, %f52, %f55;
	mul.wide.u32 	%rd29, %r67, 2;
	add.s64 	%rd30, %rd1, %rd29;
	add.s64 	%rd31, %rd19, %rd16;
	ld.global.nc.u8 	%rs22, [%rd31];
	cvt.u32.u8 	%r74, %rs22;
	add.s64 	%rd32, %rd31, %rd16;
	ld.global.nc.u8 	%rs23, [%rd32];
	cvt.u32.u8 	%r75, %rs23;
	add.s64 	%rd33, %rd32, %rd16;
	ld.global.nc.u8 	%rs24, [%rd33];
	cvt.u32.u8 	%r76, %rs24;
	add.s64 	%rd34, %rd33, %rd16;
	ld.global.nc.u8 	%rs25, [%rd34];
	cvt.u32.u8 	%r77, %rs25;
	ld.global.nc.u32 	%r78, [%rd30];
	mov.b32 	{%rs6, %rs7}, %r78;
	// begin inline asm
	{ cvt.f32.bf16 %f33, %rs6;}

	// end inline asm
	// begin inline asm
	{ cvt.f32.bf16 %f34, %rs7;}

	// end inline asm
	ld.global.nc.u32 	%r79, [%rd30+4];
	mov.b32 	{%rs8, %rs9}, %r79;
	// begin inline asm
	{ cvt.f32.bf16 %f35, %rs8;}

	// end inline asm
	// begin inline asm
	{ cvt.f32.bf16 %f36, %rs9;}

	// end inline asm
	mul.wide.u32 	%rd35, %r74, 4;
	add.s64 	%rd36, %rd21, %rd35;
	ld.const.f32 	%f57, [%rd36];
	mul.f32 	%f58, %f27, %f57;
	mul.wide.u32 	%rd37, %r75, 4;
	add.s64 	%rd38, %rd21, %rd37;
	ld.const.f32 	%f59, [%rd38];
	mul.f32 	%f60, %f27, %f59;
	mul.wide.u32 	%rd39, %r76, 4;
	add.s64 	%rd40, %rd21, %rd39;
	ld.const.f32 	%f61, [%rd40];
	mul.f32 	%f62, %f27, %f61;
	mul.wide.u32 	%rd41, %r77, 4;
	add.s64 	%rd42, %rd21, %rd41;
	ld.const.f32 	%f63, [%rd42];
	mul.f32 	%f64, %f27, %f63;
	fma.rn.f32 	%f65, %f33, %f58, %f56;
	fma.rn.f32 	%f66, %f34, %f60, %f65;
	fma.rn.f32 	%f67, %f35, %f62, %f66;
	fma.rn.f32 	%f68, %f36, %f64, %f67;
	add.s64 	%rd43, %rd34, %rd16;
	ld.global.nc.u8 	%rs26, [%rd43];
	cvt.u32.u8 	%r80, %rs26;
	add.s64 	%rd44, %rd43, %rd16;
	ld.global.nc.u8 	%rs27, [%rd44];
	cvt.u32.u8 	%r81, %rs27;
	add.s64 	%rd45, %rd44, %rd16;
	ld.global.nc.u8 	%rs28, [%rd45];
	cvt.u32.u8 	%r82, %rs28;
	add.s64 	%rd46, %rd45, %rd16;
	ld.global.nc.u8 	%rs29, [%rd46];
	cvt.u32.u8 	%r83, %rs29;
	ld.global.nc.u32 	%r84, [%rd30+8];
	mov.b32 	{%rs10, %rs11}, %r84;
	// begin inline asm
	{ cvt.f32.bf16 %f37, %rs10;}

	// end inline asm
	// begin inline asm
	{ cvt.f32.bf16 %f38, %rs11;}

	// end inline asm
	ld.global.nc.u32 	%r85, [%rd30+12];
	mov.b32 	{%rs12, %rs13}, %r85;
	// begin inline asm
	{ cvt.f32.bf16 %f39, %rs12;}

	// end inline asm
	// begin inline asm
	{ cvt.f32.bf16 %f40, %rs13;}

	// end inline asm
	mul.wide.u32 	%rd47, %r80, 4;
	add.s64 	%rd48, %rd21, %rd47;
	ld.const.f32 	%f69, [%rd48];
	mul.f32 	%f70, %f27, %f69;
	mul.wide.u32 	%rd49, %r81, 4;
	add.s64 	%rd50, %rd21, %rd49;
	ld.const.f32 	%f71, [%rd50];
	mul.f32 	%f72, %f27, %f71;
	mul.wide.u32 	%rd51, %r82, 4;
	add.s64 	%rd52, %rd21, %rd51;
	ld.const.f32 	%f73, [%rd52];
	mul.f32 	%f74, %f27, %f73;
	mul.wide.u32 	%rd53, %r83, 4;
	add.s64 	%rd54, %rd21, %rd53;
	ld.const.f32 	%f75, [%rd54];
	mul.f32 	%f76, %f27, %f75;
	fma.rn.f32 	%f77, %f37, %f70, %f68;
	fma.rn.f32 	%f78, %f38, %f72, %f77;
	fma.rn.f32 	%f79, %f39, %f74, %f78;
	fma.rn.f32 	%f80, %f40, %f76, %f79;
	add.s64 	%rd55, %rd46, %rd16;
	ld.global.nc.u8 	%rs30, [%rd55];
	cvt.u32.u8 	%r86, %rs30;
	add.s64 	%rd56, %rd55, %rd16;
	ld.global.nc.u8 	%rs31, [%rd56];
	cvt.u32.u8 	%r87, %rs31;
	add.s64 	%rd57, %rd56, %rd16;
	ld.global.nc.u8 	%rs32, [%rd57];
	cvt.u32.u8 	%r88, %rs32;
	add.s64 	%rd58, %rd57, %rd16;
	ld.global.nc.u8 	%rs33, [%rd58];
	cvt.u32.u8 	%r89, %rs33;
	ld.global.nc.u32 	%r90, [%rd30+16];
	mov.b32 	{%rs14, %rs15}, %r90;
	// begin inline asm
	{ cvt.f32.bf16 %f41, %rs14;}

	// end inline asm
	// begin inline asm
	{ cvt.f32.bf16 %f42, %rs15;}

	// end inline asm
	ld.global.nc.u32 	%r91, [%rd30+20];
	mov.b32 	{%rs16, %rs17}, %r91;
	// begin inline asm
	{ cvt.f32.bf16 %f43, %rs16;}

	// end inline asm
	// begin inline asm
	{ cvt.f32.bf16 %f44, %rs17;}

	// end inline asm
	mul.wide.u32 	%rd59, %r86, 4;
	add.s64 	%rd60, %rd21, %rd59;
	ld.const.f32 	%f81, [%rd60];
	mul.f32 	%f82, %f27, %f81;
	mul.wide.u32 	%rd61, %r87, 4;
	add.s64 	%rd62, %rd21, %rd61;
	ld.const.f32 	%f83, [%rd62];
	mul.f32 	%f84, %f27, %f83;
	mul.wide.u32 	%rd63, %r88, 4;
	add.s64 	%rd64, %rd21, %rd63;
	ld.const.f32 	%f85, [%rd64];
	mul.f32 	%f86, %f27, %f85;
	mul.wide.u32 	%rd65, %r89, 4;
	add.s64 	%rd66, %rd21, %rd65;
	ld.const.f32 	%f87, [%rd66];
	mul.f32 	%f88, %f27, %f87;
	fma.rn.f32 	%f89, %f41, %f82, %f80;
	fma.rn.f32 	%f90, %f42, %f84, %f89;
	fma.rn.f32 	%f91, %f43, %f86, %f90;
	fma.rn.f32 	%f213, %f44, %f88, %f91;
	add.s32 	%r150, %r150, 16;
	add.s32 	%r152, %r152, %r4;
	add.s32 	%r151, %r151, 4;
	setp.eq.s32 	%p5, %r151, 0;
	@%p5 bra 	$L__BB0_7;
	bra.uni 	$L__BB0_6;
$L__BB0_7:
	add.s32 	%r148, %r150, 4;
$L__BB0_8:
	and.b32  	%r92, %r12, 3;
	setp.eq.s32 	%p6, %r92, 0;
	@%p6 bra 	$L__BB0_13;
	and.b32  	%r94, %r10, 12;
	setp.eq.s32 	%p7, %r94, 0;
	@%p7 bra 	$L__BB0_11;
	mul.wide.u32 	%rd67, %r150, 2;
	add.s64 	%rd68, %rd1, %rd67;
	mul.lo.s32 	%r95, %r150, %r48;
	cvt.s64.s32 	%rd69, %r95;
	add.s64 	%rd70, %rd3, %rd69;
	ld.global.nc.u8 	%rs42, [%rd70];
	cvt.u32.u8 	%r96, %rs42;
	cvt.s64.s32 	%rd71, %r48;
	add.s64 	%rd72, %rd70, %rd71;
	ld.global.nc.u8 	%rs43, [%rd72];
	cvt.u32.u8 	%r97, %rs43;
	add.s64 	%rd73, %rd72, %rd71;
	ld.global.nc.u8 	%rs44, [%rd73];
	cvt.u32.u8 	%r98, %rs44;
	add.s64 	%rd74, %rd73, %rd71;
	ld.global.nc.u8 	%rs45, [%rd74];
	cvt.u32.u8 	%r99, %rs45;
	ld.global.nc.u32 	%r100, [%rd68];
	mov.b32 	{%rs34, %rs35}, %r100;
	// begin inline asm
	{ cvt.f32.bf16 %f93, %rs34;}

	// end inline asm
	// begin inline asm
	{ cvt.f32.bf16 %f94, %rs35;}

	// end inline asm
	ld.global.nc.u32 	%r101, [%rd68+4];
	mov.b32 	{%rs36, %rs37}, %r101;
	// begin inline asm
	{ cvt.f32.bf16 %f95, %rs36;}

	// end inline asm
	// begin inline asm
	{ cvt.f32.bf16 %f96, %rs37;}

	// end inline asm
	mul.wide.u32 	%rd75, %r96, 4;
	mov.u64 	%rd76, _ZN8pygpukit3ops4gemv12FP8_E4M3_LUTE;
	add.s64 	%rd77, %rd76, %rd75;
	ld.const.f32 	%f101, [%rd77];
	mul.f32 	%f102, %f27, %f101;
	mul.wide.u32 	%rd78, %r97, 4;
	add.s64 	%rd79, %rd76, %rd78;
	ld.const.f32 	%f103, [%rd79];
	mul.f32 	%f104, %f27, %f103;
	mul.wide.u32 	%rd80, %r98, 4;
	add.s64 	%rd81, %rd76, %rd80;
	ld.const.f32 	%f105, [%rd81];
	mul.f32 	%f106, %f27, %f105;
	mul.wide.u32 	%rd82, %r99, 4;
	add.s64 	%rd83, %rd76, %rd82;
	ld.const.f32 	%f107, [%rd83];
	mul.f32 	%f108, %f27, %f107;
	fma.rn.f32 	%f109, %f93, %f102, %f213;
	fma.rn.f32 	%f110, %f94, %f104, %f109;
	fma.rn.f32 	%f111, %f95, %f106, %f110;
	fma.rn.f32 	%f112, %f96, %f108, %f111;
	mul.wide.u32 	%rd84, %r148, 2;
	add.s64 	%rd85, %rd1, %rd84;
	mul.lo.s32 	%r102, %r148, %r48;
	cvt.s64.s32 	%rd86, %r102;
	add.s64 	%rd87, %rd3, %rd86;
	ld.global.nc.u8 	%rs46, [%rd87];
	cvt.u32.u8 	%r103, %rs46;
	add.s64 	%rd88, %rd87, %rd71;
	ld.global.nc.u8 	%rs47, [%rd88];
	cvt.u32.u8 	%r104, %rs47;
	add.s64 	%rd89, %rd88, %rd71;
	ld.global.nc.u8 	%rs48, [%rd89];
	cvt.u32.u8 	%r105, %rs48;
	add.s64 	%rd90, %rd89, %rd71;
	ld.global.nc.u8 	%rs49, [%rd90];
	cvt.u32.u8 	%r106, %rs49;
	ld.global.nc.u32 	%r107, [%rd85];
	mov.b32 	{%rs38, %rs39}, %r107;
	// begin inline asm
	{ cvt.f32.bf16 %f97, %rs38;}

	// end inline asm
	// begin inline asm
	{ cvt.f32.bf16 %f98, %rs39;}

	// end inline asm
	ld.global.nc.u32 	%r108, [%rd85+4];
	mov.b32 	{%rs40, %rs41}, %r108;
	// begin inline asm
	{ cvt.f32.bf16 %f99, %rs40;}

	// end inline asm
	// begin inline asm
	{ cvt.f32.bf16 %f100, %rs41;}

	// end inline asm
	mul.wide.u32 	%rd91, %r103, 4;
	add.s64 	%rd92, %rd76, %rd91;
	ld.const.f32 	%f113, [%rd92];
	mul.f32 	%f114, %f27, %f113;
	mul.wide.u32 	%rd93, %r104, 4;
	add.s64 	%rd94, %rd76, %rd93;
	ld.const.f32 	%f115, [%rd94];
	mul.f32 	%f116, %f27, %f115;
	mul.wide.u32 	%rd95, %r105, 4;
	add.s64 	%rd96, %rd76, %rd95;
	ld.const.f32 	%f117, [%rd96];
	mul.f32 	%f118, %f27, %f117;
	mul.wide.u32 	%rd97, %r106, 4;
	add.s64 	%rd98, %rd76, %rd97;
	ld.const.f32 	%f119, [%rd98];
	mul.f32 	%f120, %f27, %f119;
	fma.rn.f32 	%f121, %f97, %f114, %f112;
	fma.rn.f32 	%f122, %f98, %f116, %f121;
	fma.rn.f32 	%f123, %f99, %f118, %f122;
	fma.rn.f32 	%f213, %f100, %f120, %f123;
	add.s32 	%r150, %r148, 4;
	add.s32 	%r148, %r148, 8;
$L__BB0_11:
	and.b32  	%r109, %r10, 4;
	setp.ne.s32 	%p8, %r109, 0;
	@%p8 bra 	$L__BB0_13;
	mul.wide.u32 	%rd99, %r150, 2;
	add.s64 	%rd100, %rd1, %rd99;
	mul.lo.s32 	%r110, %r150, %r48;
	cvt.s64.s32 	%rd101, %r110;
	add.s64 	%rd102, %rd3, %rd101;
	ld.global.nc.u8 	%rs54, [%rd102];
	cvt.u32.u8 	%r111, %rs54;
	cvt.s64.s32 	%rd103, %r48;
	add.s64 	%rd104, %rd102, %rd103;
	ld.global.nc.u8 	%rs55, [%rd104];
	cvt.u32.u8 	%r112, %rs55;
	add.s64 	%rd105, %rd104, %rd103;
	ld.global.nc.u8 	%rs56, [%rd105];
	cvt.u32.u8 	%r113, %rs56;
	add.s64 	%rd106, %rd105, %rd103;
	ld.global.nc.u8 	%rs57, [%rd106];
	cvt.u32.u8 	%r114, %rs57;
	ld.global.nc.u32 	%r115, [%rd100];
	mov.b32 	{%rs50, %rs51}, %r115;
	// begin inline asm
	{ cvt.f32.bf16 %f124, %rs50;}

	// end inline asm
	// begin inline asm
	{ cvt.f32.bf16 %f125, %rs51;}

	// end inline asm
	ld.global.nc.u32 	%r116, [%rd100+4];
	mov.b32 	{%rs52, %rs53}, %r116;
	// begin inline asm
	{ cvt.f32.bf16 %f126, %rs52;}

	// end inline asm
	// begin inline asm
	{ cvt.f32.bf16 %f127, %rs53;}

	// end inline asm
	mul.wide.u32 	%rd107, %r111, 4;
	mov.u64 	%rd108, _ZN8pygpukit3ops4gemv12FP8_E4M3_LUTE;
	add.s64 	%rd109, %rd108, %rd107;
	ld.const.f32 	%f128, [%rd109];
	mul.f32 	%f129, %f27, %f128;
	mul.wide.u32 	%rd110, %r112, 4;
	add.s64 	%rd111, %rd108, %rd110;
	ld.const.f32 	%f130, [%rd111];
	mul.f32 	%f131, %f27, %f130;
	mul.wide.u32 	%rd112, %r113, 4;
	add.s64 	%rd113, %rd108, %rd112;
	ld.const.f32 	%f132, [%rd113];
	mul.f32 	%f133, %f27, %f132;
	mul.wide.u32 	%rd114, %r114, 4;
	add.s64 	%rd115, %rd108, %rd114;
	ld.const.f32 	%f134, [%rd115];
	mul.f32 	%f135, %f27, %f134;
	fma.rn.f32 	%f136, %f124, %f129, %f213;
	fma.rn.f32 	%f137, %f125, %f131, %f136;
	fma.rn.f32 	%f138, %f126, %f133, %f137;
	fma.rn.f32 	%f213, %f127, %f135, %f138;
	mov.u32 	%r150, %r148;
$L__BB0_13:
	add.s32 	%r117, %r9, 128;
	min.s32 	%r118, %r117, %r47;
	setp.ge.s32 	%p9, %r150, %r118;
	@%p9 bra 	$L__BB0_25;
	sub.s32 	%r26, %r8, %r150;
	and.b32  	%r27, %r26, 7;
	sub.s32 	%r119, %r150, %r8;
	setp.gt.u32 	%p10, %r119, -8;
	@%p10 bra 	$L__BB0_17;
	and.b32  	%r28, %r26, -8;
	mov.b32 	%r155, 0;
$L__BB0_16:
	.pragma "nounroll";
	mul.wide.u32 	%rd116, %r150, 2;
	add.s64 	%rd117, %rd1, %rd116;
	ld.global.nc.u16 	%rs58, [%rd117];
	// begin inline asm
	{ cvt.f32.bf16 %f140, %rs58;}

	// end inline asm
	mul.lo.s32 	%r121, %r150, %r48;
	cvt.s64.s32 	%rd118, %r121;
	add.s64 	%rd119, %rd3, %rd118;
	ld.global.nc.u8 	%rs66, [%rd119];
	cvt.u32.u8 	%r122, %rs66;
	mul.wide.u32 	%rd120, %r122, 4;
	mov.u64 	%rd121, _ZN8pygpukit3ops4gemv12FP8_E4M3_LUTE;
	add.s64 	%rd122, %rd121, %rd120;
	ld.const.f32 	%f148, [%rd122];
	mul.f32 	%f149, %f27, %f148;
	fma.rn.f32 	%f150, %f140, %f149, %f213;
	ld.global.nc.u16 	%rs59, [%rd117+2];
	// begin inline asm
	{ cvt.f32.bf16 %f141, %rs59;}

	// end inline asm
	cvt.s64.s32 	%rd123, %r48;
	add.s64 	%rd124, %rd119, %rd123;
	ld.global.nc.u8 	%rs67, [%rd124];
	cvt.u32.u8 	%r123, %rs67;
	mul.wide.u32 	%rd125, %r123, 4;
	add.s64 	%rd126, %rd121, %rd125;
	ld.const.f32 	%f151, [%rd126];
	mul.f32 	%f152, %f27, %f151;
	fma.rn.f32 	%f153, %f141, %f152, %f150;
	ld.global.nc.u16 	%rs60, [%rd117+4];
	// begin inline asm
	{ cvt.f32.bf16 %f142, %rs60;}

	// end inline asm
	add.s64 	%rd127, %rd124, %rd123;
	ld.global.nc.u8 	%rs68, [%rd127];
	cvt.u32.u8 	%r124, %rs68;
	mul.wide.u32 	%rd128, %r124, 4;
	add.s64 	%rd129, %rd121, %rd128;
	ld.const.f32 	%f154, [%rd129];
	mul.f32 	%f155, %f27, %f154;
	fma.rn.f32 	%f156, %f142, %f155, %f153;
	ld.global.nc.u16 	%rs61, [%rd117+6];
	// begin inline asm
	{ cvt.f32.bf16 %f143, %rs61;}

	// end inline asm
	add.s64 	%rd130, %rd127, %rd123;
	ld.global.nc.u8 	%rs69, [%rd130];
	cvt.u32.u8 	%r125, %rs69;
	mul.wide.u32 	%rd131, %r125, 4;
	add.s64 	%rd132, %rd121, %rd131;
	ld.const.f32 	%f157, [%rd132];
	mul.f32 	%f158, %f27, %f157;
	fma.rn.f32 	%f159, %f143, %f158, %f156;
	ld.global.nc.u16 	%rs62, [%rd117+8];
	// begin inline asm
	{ cvt.f32.bf16 %f144, %rs62;}

	// end inline asm
	add.s64 	%rd133, %rd130, %rd123;
	ld.global.nc.u8 	%rs70, [%rd133];
	cvt.u32.u8 	%r126, %rs70;
	mul.wide.u32 	%rd134, %r126, 4;
	add.s64 	%rd135, %rd121, %rd134;
	ld.const.f32 	%f160, [%rd135];
	mul.f32 	%f161, %f27, %f160;
	fma.rn.f32 	%f162, %f144, %f161, %f159;
	ld.global.nc.u16 	%rs63, [%rd117+10];
	// begin inline asm
	{ cvt.f32.bf16 %f145, %rs63;}

	// end inline asm
	add.s64 	%rd136, %rd133, %rd123;
	ld.global.nc.u8 	%rs71, [%rd136];
	cvt.u32.u8 	%r127, %rs71;
	mul.wide.u32 	%rd137, %r127, 4;
	add.s64 	%rd138, %rd121, %rd137;
	ld.const.f32 	%f163, [%rd138];
	mul.f32 	%f164, %f27, %f163;
	fma.rn.f32 	%f165, %f145, %f164, %f162;
	ld.global.nc.u16 	%rs64, [%rd117+12];
	// begin inline asm
	{ cvt.f32.bf16 %f146, %rs64;}

	// end inline asm
	add.s64 	%rd139, %rd136, %rd123;
	ld.global.nc.u8 	%rs72, [%rd139];
	cvt.u32.u8 	%r128, %rs72;
	mul.wide.u32 	%rd140, %r128, 4;
	add.s64 	%rd141, %rd121, %rd140;
	ld.const.f32 	%f166, [%rd141];
	mul.f32 	%f167, %f27, %f166;
	fma.rn.f32 	%f168, %f146, %f167, %f165;
	ld.global.nc.u16 	%rs65, [%rd117+14];
	// begin inline asm
	{ cvt.f32.bf16 %f147, %rs65;}

	// end inline asm
	add.s64 	%rd142, %rd139, %rd123;
	ld.global.nc.u8 	%rs73, [%rd142];
	cvt.u32.u8 	%r129, %rs73;
	mul.wide.u32 	%rd143, %r129, 4;
	add.s64 	%rd144, %rd121, %rd143;
	ld.const.f32 	%f169, [%rd144];
	mul.f32 	%f170, %f27, %f169;
	fma.rn.f32 	%f213, %f147, %f170, %f168;
	add.s32 	%r150, %r150, 8;
	add.s32 	%r155, %r155, 8;
	setp.ne.s32 	%p11, %r155, %r28;
	@%p11 bra 	$L__BB0_16;
$L__BB0_17:
	setp.eq.s32 	%p12, %r27, 0;
	@%p12 bra 	$L__BB0_25;
	and.b32  	%r40, %r26, 3;
	setp.lt.u32 	%p13, %r27, 4;
	@%p13 bra 	$L__BB0_20;
	mul.wide.u32 	%rd145, %r150, 2;
	add.s64 	%rd146, %rd1, %rd145;
	ld.global.nc.u16 	%rs74, [%rd146];
	// begin inline asm
	{ cvt.f32.bf16 %f172, %rs74;}

	// end inline asm
	mul.lo.s32 	%r130, %r150, %r48;
	cvt.s64.s32 	%rd147, %r130;
	add.s64 	%rd148, %rd3, %rd147;
	ld.global.nc.u8 	%rs78, [%rd148];
	cvt.u32.u8 	%r131, %rs78;
	mul.wide.u32 	%rd149, %r131, 4;
	add.s64 	%rd151, %rd178, %rd149;
	ld.const.f32 	%f176, [%rd151];
	mul.f32 	%f177, %f27, %f176;
	fma.rn.f32 	%f178, %f172, %f177, %f213;
	ld.global.nc.u16 	%rs75, [%rd146+2];
	// begin inline asm
	{ cvt.f32.bf16 %f173, %rs75;}

	// end inline asm
	add.s64 	%rd153, %rd148, %rd169;
	ld.global.nc.u8 	%rs79, [%rd153];
	cvt.u32.u8 	%r132, %rs79;
	mul.wide.u32 	%rd154, %r132, 4;
	add.s64 	%rd155, %rd178, %rd154;
	ld.const.f32 	%f179, [%rd155];
	mul.f32 	%f180, %f27, %f179;
	fma.rn.f32 	%f181, %f173, %f180, %f178;
	ld.global.nc.u16 	%rs76, [%rd146+4];
	// begin inline asm
	{ cvt.f32.bf16 %f174, %rs76;}

	// end inline asm
	add.s64 	%rd156, %rd153, %rd169;
	ld.global.nc.u8 	%rs80, [%rd156];
	cvt.u32.u8 	%r133, %rs80;
	mul.wide.u32 	%rd157, %r133, 4;
	add.s64 	%rd158, %rd178, %rd157;
	ld.const.f32 	%f182, [%rd158];
	mul.f32 	%f183, %f27, %f182;
	fma.rn.f32 	%f184, %f174, %f183, %f181;
	ld.global.nc.u16 	%rs77, [%rd146+6];
	// begin inline asm
	{ cvt.f32.bf16 %f175, %rs77;}

	// end inline asm
	add.s64 	%rd159, %rd156, %rd169;
	ld.global.nc.u8 	%rs81, [%rd159];
	cvt.u32.u8 	%r134, %rs81;
	mul.wide.u32 	%rd160, %r134, 4;
	add.s64 	%rd161, %rd178, %rd160;
	ld.const.f32 	%f185, [%rd161];
	mul.f32 	%f186, %f27, %f185;
	fma.rn.f32 	%f213, %f175, %f186, %f184;
	add.s32 	%r150, %r150, 4;
$L__BB0_20:
	setp.eq.s32 	%p14, %r40, 0;
	@%p14 bra 	$L__BB0_25;
	setp.eq.s32 	%p15, %r40, 1;
	@%p15 bra 	$L__BB0_23;
	mul.wide.u32 	%rd162, %r150, 2;
	add.s64 	%rd163, %rd1, %rd162;
	ld.global.nc.u16 	%rs82, [%rd163];
	// begin inline asm
	{ cvt.f32.bf16 %f188, %rs82;}

	// end inline asm
	mul.lo.s32 	%r135, %r150, %r48;
	cvt.s64.s32 	%rd164, %r135;
	add.s64 	%rd165, %rd3, %rd164;
	ld.global.nc.u8 	%rs84, [%rd165];
	cvt.u32.u8 	%r136, %rs84;
	mul.wide.u32 	%rd166, %r136, 4;
	add.s64 	%rd168, %rd178, %rd166;
	ld.const.f32 	%f190, [%rd168];
	mul.f32 	%f191, %f27, %f190;
	fma.rn.f32 	%f192, %f188, %f191, %f213;
	ld.global.nc.u16 	%rs83, [%rd163+2];
	// begin inline asm
	{ cvt.f32.bf16 %f189, %rs83;}

	// end inline asm
	add.s64 	%rd170, %rd165, %rd169;
	ld.global.nc.u8 	%rs85, [%rd170];
	cvt.u32.u8 	%r137, %rs85;
	mul.wide.u32 	%rd171, %r137, 4;
	add.s64 	%rd172, %rd178, %rd171;
	ld.const.f32 	%f193, [%rd172];
	mul.f32 	%f194, %f27, %f193;
	fma.rn.f32 	%f213, %f189, %f194, %f192;
	add.s32 	%r150, %r150, 2;
$L__BB0_23:
	and.b32  	%r138, %r26, 1;
	setp.eq.b32 	%p16, %r138, 1;
	not.pred 	%p17, %p16;
	@%p17 bra 	$L__BB0_25;
	mul.wide.u32 	%rd173, %r150, 2;
	add.s64 	%rd174, %rd1, %rd173;
	ld.global.nc.u16 	%rs86, [%rd174];
	// begin inline asm
	{ cvt.f32.bf16 %f195, %rs86;}

	// end inline asm
	mul.lo.s32 	%r139, %r150, %r48;
	cvt.s64.s32 	%rd175, %r139;
	add.s64 	%rd176, %rd3, %rd175;
	ld.global.nc.u8 	%rs87, [%rd176];
	cvt.u32.u8 	%r140, %rs87;
	mul.wide.u32 	%rd177, %r140, 4;
	add.s64 	%rd179, %rd178, %rd177;
	ld.const.f32 	%f196, [%rd179];
	mul.f32 	%f197, %f27, %f196;
	fma.rn.f32 	%f213, %f195, %f197, %f213;
$L__BB0_25:
	add.s32 	%r143, %r143, 1;
	add.s32 	%r142, %r9, 256;
	setp.ne.s32 	%p18, %r143, %r2;
	@%p18 bra 	$L__BB0_3;
$L__BB0_26:
	ld.param.u64 	%rd183, [_ZN8pygpukit3ops4gemv20gemv_fp8_vec4_kernelINS1_13GemvFP8ConfigEEEvPK13__nv_bfloat16PKhS6_PS4_iii_param_3];
	// begin inline asm
	{  cvt.rn.bf16.f32 %rs88, %f213;}

	// end inline asm
	cvta.to.global.u64 	%rd180, %rd183;
	mul.wide.s32 	%rd181, %r1, 2;
	add.s64 	%rd182, %rd180, %rd181;
	st.global.u16 	[%rd182], %rs88;
$L__BB0_27:
	ret;

}
	// .globl	_ZN8pygpukit3ops4gemv23gemv_fp8_batched_kernelINS1_13GemvFP8ConfigEEEvPK13__nv_bfloat16PKhS6_PS4_iiii
.visible .entry _ZN8pygpukit3ops4gemv23gemv_fp8_batched_kernelINS1_13GemvFP8ConfigEEEvPK13__nv_bfloat16PKhS6_PS4_iiii(
	.param .u64 .ptr .align 1 _ZN8pygpukit3ops4gemv23gemv_fp8_batched_kernelINS1_13GemvFP8ConfigEEEvPK13__nv_bfloat16PKhS6_PS4_iiii_param_0,
	.param .u64 .ptr .align 1 _ZN8pygpukit3ops4gemv23gemv_fp8_batched_kernelINS1_13GemvFP8ConfigEEEvPK13__nv_bfloat16PKhS6_PS4_iiii_param_1,
	.param .u64 .ptr .align 1 _ZN8pygpukit3ops4gemv23gemv_fp8_batched_kernelINS1_13GemvFP8ConfigEEEvPK13__nv_bfloat16PKhS6_PS4_iiii_param_2,
	.param .u64 .ptr .align 1 _ZN8pygpukit3ops4gemv23gemv_fp8_batched_kernelINS1_13GemvFP8ConfigEEEvPK13__nv_bfloat16PKhS6_PS4_iiii_param_3,
	.param .u32 _ZN8pygpukit3ops4gemv23gemv_fp8_batched_kernelINS1_13GemvFP8ConfigEEEvPK13__nv_bfloat16PKhS6_PS4_iiii_param_4,
	.param .u32 _ZN8pygpukit3ops4gemv23gemv_fp8_batched_kernelINS1_13GemvFP8ConfigEEEvPK13__nv_bfloat16PKhS6_PS4_iiii_param_5,
	.param .u32 _ZN8pygpukit3ops4gemv23gemv_fp8_batched_kernelINS1_13GemvFP8ConfigEEEvPK13__nv_bfloat16PKhS6_PS4_iiii_param_6,
	.param .u32 _ZN8pygpukit3ops4gemv23gemv_fp8_batched_kernelINS1_13GemvFP8ConfigEEEvPK13__nv_bfloat16PKhS6_PS4_iiii_param_7
)
{
	.reg .pred 	%p<15>;
	.reg .b16 	%rs<33>;
	.reg .b32 	%r<112>;
	.reg .b32 	%f<89>;
	.reg .b64 	%rd<113>;

	ld.param.u64 	%rd8, [_ZN8pygpukit3ops4gemv23gemv_fp8_batched_kernelINS1_13GemvFP8ConfigEEEvPK13__nv_bfloat16PKhS6_PS4_iiii_param_0];
	ld.param.u64 	%rd9, [_ZN8pygpukit3ops4gemv23gemv_fp8_batched_kernelINS1_13GemvFP8ConfigEEEvPK13__nv_bfloat16PKhS6_PS4_iiii_param_1];
	ld.param.u64 	%rd6, [_ZN8pygpukit3ops4gemv23gemv_fp8_batched_kernelINS1_13GemvFP8ConfigEEEvPK13__nv_bfloat16PKhS6_PS4_iiii_param_2];
	ld.param.u32 	%r49, [_ZN8pygpukit3ops4gemv23gemv_fp8_batched_kernelINS1_13GemvFP8ConfigEEEvPK13__nv_bfloat16PKhS6_PS4_iiii_param_4];
	ld.param.u32 	%r50, [_ZN8pygpukit3ops4gemv23gemv_fp8_batched_kernelINS1_13GemvFP8ConfigEEEvPK13__nv_bfloat16PKhS6_PS4_iiii_param_5];
	ld.param.u32 	%r52, [_ZN8pygpukit3ops4gemv23gemv_fp8_batched_kernelINS1_13GemvFP8ConfigEEEvPK13__nv_bfloat16PKhS6_PS4_iiii_param_6];
	cvta.to.global.u64 	%rd1, %rd9;
	cvta.to.global.u64 	%rd2, %rd8;
	mov.u32 	%r53, %tid.x;
	mov.u32 	%r54, %ctaid.x;
	shl.b32 	%r55, %r54, 8;
	mov.u32 	%r1, %ctaid.y;
	add.s32 	%r2, %r55, %r53;
	setp.ge.s32 	%p1, %r2, %r50;
	setp.ge.s32 	%p2, %r1, %r52;
	or.pred  	%p3, %p1, %p2;
	@%p3 bra 	$L__BB1_17;
	mul.lo.s32 	%r56, %r49, %r1;
	cvt.s64.s32 	%rd3, %r56;
	mul.lo.s32 	%r3, %r50, %r1;
	cvt.s64.s32 	%rd4, %r2;
	setp.lt.s32 	%p4, %r49, 1;
	mov.f32 	%f87, 0f00000000;
	@%p4 bra 	$L__BB1_16;
	add.s32 	%r58, %r49, 127;
	shr.u32 	%r4, %r58, 7;
	shl.b32 	%r5, %r50, 3;
	shl.b32 	%r6, %r50, 7;
	cvta.to.global.u64 	%rd5, %rd6;
	shr.s32 	%r59, %r2, 31;
	shr.u32 	%r60, %r59, 25;
	add.s32 	%r61, %r2, %r60;
	shr.s32 	%r7, %r61, 7;
	mov.f32 	%f87, 0f00000000;
	mov.b32 	%r98, 0;
	mov.u64 	%rd105, _ZN8pygpukit3ops4gemv12FP8_E4M3_LUTE;
$L__BB1_3:
	ld.param.u32 	%r97, [_ZN8pygpukit3ops4gemv23gemv_fp8_batched_kernelINS1_13GemvFP8ConfigEEEvPK13__nv_bfloat16PKhS6_PS4_iiii_param_7];
	shl.b32 	%r109, %r98, 7;
	add.s32 	%r62, %r109, 128;
	min.s32 	%r63, %r49, %r62;
	or.b32  	%r10, %r109, 1;
	max.s32 	%r11, %r63, %r10;
	and.b32  	%r12, %r11, 7;
	mad.lo.s32 	%r64, %r98, %r97, %r7;
	mul.wide.s32 	%rd10, %r64, 2;
	add.s64 	%rd11, %rd5, %rd10;
	ld.global.nc.u16 	%rs1, [%rd11];
	// begin inline asm
	{ cvt.f32.bf16 %f18, %rs1;}

	// end inline asm
	setp.le.s32 	%p5, %r49, %r109;
	@%p5 bra 	$L__BB1_15;
	not.b32 	%r65, %r109;
	add.s32 	%r66, %r65, %r11;
	setp.lt.u32 	%p6, %r66, 7;
	@%p6 bra 	$L__BB1_7;
	mul.lo.s32 	%r107, %r50, %r10;
	add.s32 	%r67, %r109, 2;
	mul.lo.s32 	%r106, %r50, %r67;
	add.s32 	%r68, %r109, 3;
	mul.lo.s32 	%r105, %r50, %r68;
	add.s32 	%r69, %r109, 4;
	mul.lo.s32 	%r104, %r50, %r69;
	add.s32 	%r70, %r109, 5;
	mul.lo.s32 	%r103, %r50, %r70;
	add.s32 	%r71, %r109, 6;
	mul.lo.s32 	%r102, %r50, %r71;
	add.s32 	%r72, %r109, 7;
	mul.lo.s32 	%r101, %r50, %r72;
	mul.lo.s32 	%r100, %r6, %r98;
	add.s32 	%r73, %r109, %r12;
	sub.s32 	%r99, %r73, %r11;
$L__BB1_6:
	.pragma "nounroll";
	cvt.u64.u32 	%rd12, %r109;
	add.s64 	%rd13, %rd12, %rd3;
	shl.b64 	%rd14, %rd13, 1;
	add.s64 	%rd15, %rd2, %rd14;
	ld.global.nc.u16 	%rs2, [%rd15];
	// begin inline asm
	{ cvt.f32.bf16 %f20, %rs2;}

	// end inline asm
	cvt.s64.s32 	%rd16, %r100;
	add.s64 	%rd17, %rd16, %rd4;
	add.s64 	%rd18, %rd1, %rd17;
	ld.global.nc.u8 	%rs10, [%rd18];
	cvt.u32.u8 	%r74, %rs10;
	mul.wide.u32 	%rd19, %r74, 4;
	add.s64 	%rd21, %rd105, %rd19;
	ld.const.f32 	%f28, [%rd21];
	mul.f32 	%f29, %f18, %f28;
	fma.rn.f32 	%f30, %f20, %f29, %f87;
	ld.global.nc.u16 	%rs3, [%rd15+2];
	// begin inline asm
	{ cvt.f32.bf16 %f21, %rs3;}

	// end inline asm
	cvt.s64.s32 	%rd22, %r107;
	add.s64 	%rd23, %rd22, %rd4;
	add.s64 	%rd24, %rd1, %rd23;
	ld.global.nc.u8 	%rs11, [%rd24];
	cvt.u32.u8 	%r75, %rs11;
	mul.wide.u32 	%rd25, %r75, 4;
	add.s64 	%rd26, %rd105, %rd25;
	ld.const.f32 	%f31, [%rd26];
	mul.f32 	%f32, %f18, %f31;
	fma.rn.f32 	%f33, %f21, %f32, %f30;
	ld.global.nc.u16 	%rs4, [%rd15+4];
	// begin inline asm
	{ cvt.f32.bf16 %f22, %rs4;}

	// end inline asm
	cvt.s64.s32 	%rd27, %r106;
	add.s64 	%rd28, %rd27, %rd4;
	add.s64 	%rd29, %rd1, %rd28;
	ld.global.nc.u8 	%rs12, [%rd29];
	cvt.u32.u8 	%r76, %rs12;
	mul.wide.u32 	%rd30, %r76, 4;
	add.s64 	%rd31, %rd105, %rd30;
	ld.const.f32 	%f34, [%rd31];
	mul.f32 	%f35, %f18, %f34;
	fma.rn.f32 	%f36, %f22, %f35, %f33;
	ld.global.nc.u16 	%rs5, [%rd15+6];
	// begin inline asm
	{ cvt.f32.bf16 %f23, %rs5;}

	// end inline asm
	cvt.s64.s32 	%rd32, %r105;
	add.s64 	%rd33, %rd32, %rd4;
	add.s64 	%rd34, %rd1, %rd33;
	ld.global.nc.u8 	%rs13, [%rd34];
	cvt.u32.u8 	%r77, %rs13;
	mul.wide.u32 	%rd35, %r77, 4;
	add.s64 	%rd36, %rd105, %rd35;
	ld.const.f32 	%f37, [%rd36];
	mul.f32 	%f38, %f18, %f37;
	fma.rn.f32 	%f39, %f23, %f38, %f36;
	ld.global.nc.u16 	%rs6, [%rd15+8];
	// begin inline asm
	{ cvt.f32.bf16 %f24, %rs6;}

	// end inline asm
	cvt.s64.s32 	%rd37, %r104;
	add.s64 	%rd38, %rd37, %rd4;
	add.s64 	%rd39, %rd1, %rd38;
	ld.global.nc.u8 	%rs14, [%rd39];
	cvt.u32.u8 	%r78, %rs14;
	mul.wide.u32 	%rd40, %r78, 4;
	add.s64 	%rd41, %rd105, %rd40;
	ld.const.f32 	%f40, [%rd41];
	mul.f32 	%f41, %f18, %f40;
	fma.rn.f32 	%f42, %f24, %f41, %f39;
	ld.global.nc.u16 	%rs7, [%rd15+10];
	// begin inline asm
	{ cvt.f32.bf16 %f25, %rs7;}

	// end inline asm
	cvt.s64.s32 	%rd42, %r103;
	add.s64 	%rd43, %rd42, %rd4;
	add.s64 	%rd44, %rd1, %rd43;
	ld.global.nc.u8 	%rs15, [%rd44];
	cvt.u32.u8 	%r79, %rs15;
	mul.wide.u32 	%rd45, %r79, 4;
	add.s64 	%rd46, %rd105, %rd45;
	ld.const.f32 	%f43, [%rd46];
	mul.f32 	%f44, %f18, %f43;
	fma.rn.f32 	%f45, %f25, %f44, %f42;
	ld.global.nc.u16 	%rs8, [%rd15+12];
	// begin inline asm
	{ cvt.f32.bf16 %f26, %rs8;}

	// end inline asm
	cvt.s64.s32 	%rd47, %r102;
	add.s64 	%rd48, %rd47, %rd4;
	add.s64 	%rd49, %rd1, %rd48;
	ld.global.nc.u8 	%rs16, [%rd49];
	cvt.u32.u8 	%r80, %rs16;
	mul.wide.u32 	%rd50, %r80, 4;
	add.s64 	%rd51, %rd105, %rd50;
	ld.const.f32 	%f46, [%rd51];
	mul.f32 	%f47, %f18, %f46;
	fma.rn.f32 	%f48, %f26, %f47, %f45;
	ld.global.nc.u16 	%rs9, [%rd15+14];
	// begin inline asm
	{ cvt.f32.bf16 %f27, %rs9;}

	// end inline asm
	cvt.s64.s32 	%rd52, %r101;
	add.s64 	%rd53, %rd52, %rd4;
	add.s64 	%rd54, %rd1, %rd53;
	ld.global.nc.u8 	%rs17, [%rd54];
	cvt.u32.u8 	%r81, %rs17;
	mul.wide.u32 	%rd55, %r81, 4;
	add.s64 	%rd56, %rd105, %rd55;
	ld.const.f32 	%f49, [%rd56];
	mul.f32 	%f50, %f18, %f49;
	fma.rn.f32 	%f87, %f27, %f50, %f48;
	add.s32 	%r109, %r109, 8;
	add.s32 	%r107, %r107, %r5;
	add.s32 	%r106, %r106, %r5;
	add.s32 	%r105, %r105, %r5;
	add.s32 	%r104, %r104, %r5;
	add.s32 	%r103, %r103, %r5;
	add.s32 	%r102, %r102, %r5;
	add.s32 	%r101, %r101, %r5;
	add.s32 	%r100, %r100, %r5;
	add.s32 	%r99, %r99, 8;
	setp.ne.s32 	%p7, %r99, 0;
	@%p7 bra 	$L__BB1_6;
$L__BB1_7:
	setp.eq.s32 	%p8, %r12, 0;
	@%p8 bra 	$L__BB1_15;
	setp.lt.u32 	%p9, %r12, 4;
	@%p9 bra 	$L__BB1_10;
	cvt.u64.u32 	%rd57, %r109;
	add.s64 	%rd58, %rd57, %rd3;
	shl.b64 	%rd59, %rd58, 1;
	add.s64 	%rd60, %rd2, %rd59;
	ld.global.nc.u16 	%rs18, [%rd60];
	// begin inline asm
	{ cvt.f32.bf16 %f52, %rs18;}

	// end inline asm
	mul.lo.s32 	%r82, %r109, %r50;
	cvt.s64.s32 	%rd61, %r82;
	add.s64 	%rd62, %rd61, %rd4;
	add.s64 	%rd63, %rd1, %rd62;
	ld.global.nc.u8 	%rs22, [%rd63];
	cvt.u32.u8 	%r83, %rs22;
	mul.wide.u32 	%rd64, %r83, 4;
	add.s64 	%rd66, %rd105, %rd64;
	ld.const.f32 	%f56, [%rd66];
	mul.f32 	%f57, %f18, %f56;
	fma.rn.f32 	%f58, %f52, %f57, %f87;
	ld.global.nc.u16 	%rs19, [%rd60+2];
	// begin inline asm
	{ cvt.f32.bf16 %f53, %rs19;}

	// end inline asm
	add.s32 	%r84, %r82, %r50;
	cvt.s64.s32 	%rd67, %r84;
	add.s64 	%rd68, %rd67, %rd4;
	add.s64 	%rd69, %rd1, %rd68;
	ld.global.nc.u8 	%rs23, [%rd69];
	cvt.u32.u8 	%r85, %rs23;
	mul.wide.u32 	%rd70, %r85, 4;
	add.s64 	%rd71, %rd105, %rd70;
	ld.const.f32 	%f59, [%rd71];
	mul.f32 	%f60, %f18, %f59;
	fma.rn.f32 	%f61, %f53, %f60, %f58;
	ld.global.nc.u16 	%rs20, [%rd60+4];
	// begin inline asm
	{ cvt.f32.bf16 %f54, %rs20;}

	// end inline asm
	add.s32 	%r86, %r84, %r50;
	cvt.s64.s32 	%rd72, %r86;
	add.s64 	%rd73, %rd72, %rd4;
	add.s64 	%rd74, %rd1, %rd73;
	ld.global.nc.u8 	%rs24, [%rd74];
	cvt.u32.u8 	%r87, %rs24;
	mul.wide.u32 	%rd75, %r87, 4;
	add.s64 	%rd76, %rd105, %rd75;
	ld.const.f32 	%f62, [%rd76];
	mul.f32 	%f63, %f18, %f62;
	fma.rn.f32 	%f64, %f54, %f63, %f61;
	ld.global.nc.u16 	%rs21, [%rd60+6];
	// begin inline asm
	{ cvt.f32.bf16 %f55, %rs21;}

	// end inline asm
	add.s32 	%r88, %r86, %r50;
	cvt.s64.s32 	%rd77, %r88;
	add.s64 	%rd78, %rd77, %rd4;
	add.s64 	%rd79, %rd1, %rd78;
	ld.global.nc.u8 	%rs25, [%rd79];
	cvt.u32.u8 	%r89, %rs25;
	mul.wide.u32 	%rd80, %r89, 4;
	add.s64 	%rd81, %rd105, %rd80;
	ld.const.f32 	%f65, [%rd81];
	mul.f32 	%f66, %f18, %f65;
	fma.rn.f32 	%f87, %f55, %f66, %f64;
	add.s32 	%r109, %r109, 4;
$L__BB1_10:
	and.b32  	%r45, %r11, 3;
	setp.eq.s32 	%p10, %r45, 0;
	@%p10 bra 	$L__BB1_15;
	setp.eq.s32 	%p11, %r45, 1;
	@%p11 bra 	$L__BB1_13;
	cvt.u64.u32 	%rd82, %r109;
	add.s64 	%rd83, %rd82, %rd3;
	shl.b64 	%rd84, %rd83, 1;
	add.s64 	%rd85, %rd2, %rd84;
	ld.global.nc.u16 	%rs26, [%rd85];
	// begin inline asm
	{ cvt.f32.bf16 %f68, %rs26;}

	// end inline asm
	mul.lo.s32 	%r90, %r109, %r50;
	cvt.s64.s32 	%rd86, %r90;
	add.s64 	%rd87, %rd86, %rd4;
	add.s64 	%rd88, %rd1, %rd87;
	ld.global.nc.u8 	%rs28, [%rd88];
	cvt.u32.u8 	%r91, %rs28;
	mul.wide.u32 	%rd89, %r91, 4;
	add.s64 	%rd91, %rd105, %rd89;
	ld.const.f32 	%f70, [%rd91];
	mul.f32 	%f71, %f18, %f70;
	fma.rn.f32 	%f72, %f68, %f71, %f87;
	ld.global.nc.u16 	%rs27, [%rd85+2];
	// begin inline asm
	{ cvt.f32.bf16 %f69, %rs27;}

	// end inline asm
	add.s32 	%r92, %r90, %r50;
	cvt.s64.s32 	%rd92, %r92;
	add.s64 	%rd93, %rd92, %rd4;
	add.s64 	%rd94, %rd1, %rd93;
	ld.global.nc.u8 	%rs29, [%rd94];
	cvt.u32.u8 	%r93, %rs29;
	mul.wide.u32 	%rd95, %r93, 4;
	add.s64 	%rd96, %rd105, %rd95;
	ld.const.f32 	%f73, [%rd96];
	mul.f32 	%f74, %f18, %f73;
	fma.rn.f32 	%f87, %f69, %f74, %f72;
	add.s32 	%r109, %r109, 2;
$L__BB1_13:
	and.b32  	%r94, %r11, 1;
	setp.eq.b32 	%p12, %r94, 1;
	not.pred 	%p13, %p12;
	@%p13 bra 	$L__BB1_15;
	cvt.u64.u32 	%rd97, %r109;
	add.s64 	%rd98, %rd97, %rd3;
	shl.b64 	%rd99, %rd98, 1;
	add.s64 	%rd100, %rd2, %rd99;
	ld.global.nc.u16 	%rs30, [%rd100];
	// begin inline asm
	{ cvt.f32.bf16 %f75, %rs30;}

	// end inline asm
	mul.lo.s32 	%r95, %r109, %r50;
	cvt.s64.s32 	%rd101, %r95;
	add.s64 	%rd102, %rd101, %rd4;
	add.s64 	%rd103, %rd1, %rd102;
	ld.global.nc.u8 	%rs31, [%rd103];
	cvt.u32.u8 	%r96, %rs31;
	mul.wide.u32 	%rd104, %r96, 4;
	add.s64 	%rd106, %rd105, %rd104;
	ld.const.f32 	%f76, [%rd106];
	mul.f32 	%f77, %f18, %f76;
	fma.rn.f32 	%f87, %f75, %f77, %f87;
$L__BB1_15:
	mad.lo.s32 	%r98, %r98, -127, %r10;
	setp.ne.s32 	%p14, %r98, %r4;
	@%p14 bra 	$L__BB1_3;
$L__BB1_16:
	ld.param.u64 	%rd112, [_ZN8pygpukit3ops4gemv23gemv_fp8_batched_kernelINS1_13GemvFP8ConfigEEEvPK13__nv_bfloat16PKhS6_PS4_iiii_param_3];
	// begin inline asm
	{  cvt.rn.bf16.f32 %rs32, %f87;}

	// end inline asm
	cvt.s64.s32 	%rd107, %r3;
	add.s64 	%rd108, %rd107, %rd4;
	cvta.to.global.u64 	%rd109, %rd112;
	shl.b64 	%rd110, %rd108, 1;
	add.s64 	%rd111, %rd109, %rd110;
	st.global.u16 	[%rd111], %rs32;
$L__BB1_17:
	ret;

}


// ===== COMPILED SASS (sm_100) =====

	.target	sm_100

	.elftype	@"ET_EXEC"


//--------------------- .note.nv.tkinfo           --------------------------
	.section	.note.nv.tkinfo,"",@"SHT_NOTE"
	.sectionflags	@"SHF_NOTE_NV_TKINFO"
	.tkinfo
        /*0018*/ 	.word	0x00000002
        /*0030*/ 	.string	""
        /*0030*/ 	.string	"ptxas"
        /*0030*/ 	.string	"Cuda compilation tools, release 13.0, V13.0.88"
        /*0030*/ 	.string	"Build cuda_13.0.r13.0/compiler.36424714_0"
        /*0030*/ 	.string	"-arch sm_100 -m 64 "



//--------------------- .note.nv.cuinfo           --------------------------
	.section	.note.nv.cuinfo,"",@"SHT_NOTE"
	.sectionflags	@"SHF_NOTE_NV_CUINFO"
        /*0018*/ 	.short	0x0002
        /*001a*/ 	.short	0x0064
        /*001c*/ 	.short	0x0082
	.zero		2


//--------------------- .nv.info                  --------------------------
	.section	.nv.info,"",@"SHT_CUDA_INFO"
	.align	4


	//----- nvinfo : EIATTR_REGCOUNT
	.align		4
        /*0000*/ 	.byte	0x04, 0x2f
        /*0002*/ 	.short	(.L_2 - .L_1)
	.align		4
.L_1:
        /*0004*/ 	.word	index@(_ZN8pygpukit3ops4gemv20gemv_fp8_vec4_kernelINS1_13GemvFP8ConfigEEEvPK13__nv_bfloat16PKhS6_PS4_iii)
        /*0008*/ 	.word	0x00000020


	//----- nvinfo : EIATTR_FRAME_SIZE
	.align		4
.L_2:
        /*000c*/ 	.byte	0x04, 0x11
        /*000e*/ 	.short	(.L_4 - .L_3)
	.align		4
.L_3:
        /*0010*/ 	.word	index@(_ZN8pygpukit3ops4gemv20gemv_fp8_vec4_kernelINS1_13GemvFP8ConfigEEEvPK13__nv_bfloat16PKhS6_PS4_iii)
        /*0014*/ 	.word	0x00000000


	//----- nvinfo : EIATTR_REGCOUNT
	.align		4
.L_4:
        /*0018*/ 	.byte	0x04, 0x2f
        /*001a*/ 	.short	(.L_6 - .L_5)
	.align		4
.L_5:
        /*001c*/ 	.word	index@(_ZN8pygpukit3ops4gemv23gemv_fp8_batched_kernelINS1_13GemvFP8ConfigEEEvPK13__nv_bfloat16PKhS6_PS4_iiii)
        /*0020*/ 	.word	0x00000020


	//----- nvinfo : EIATTR_FRAME_SIZE
	.align		4
.L_6:
        /*0024*/ 	.byte	0x04, 0x11
        /*0026*/ 	.short	(.L_8 - .L_7)
	.align		4
.L_7:
        /*0028*/ 	.word	index@(_ZN8pygpukit3ops4gemv23gemv_fp8_batched_kernelINS1_13GemvFP8ConfigEEEvPK13__nv_bfloat16PKhS6_PS4_iiii)
        /*002c*/ 	.word	0x00000000


	//----- nvinfo : EIATTR_MIN_STACK_SIZE
	.align		4
.L_8:
        /*0030*/ 	.byte	0x04, 0x12
        /*0032*/ 	.short	(.L_10 - .L_9)
	.align		4
.L_9:
        /*0034*/ 	.word	index@(_ZN8pygpukit3ops4gemv23gemv_fp8_batched_kernelINS1_13GemvFP8ConfigEEEvPK13__nv_bfloat16PKhS6_PS4_iiii)
        /*0038*/ 	.word	0x00000000


	//----- nvinfo : EIATTR_MIN_STACK_SIZE
	.align		4
.L_10:
        /*003c*/ 	.byte	0x04, 0x12
        /*003e*/ 	.short	(.L_12 - .L_11)
	.align		4
.L_11:
        /*0040*/ 	.word	index@(_ZN8pygpukit3ops4gemv20gemv_fp8_vec4_kernelINS1_13GemvFP8ConfigEEEvPK13__nv_bfloat16PKhS6_PS4_iii)
        /*0044*/ 	.word	0x00000000
.L_12:


//--------------------- .nv.compat                --------------------------
	.section	.nv.compat,"",@"SHT_CUDA_COMPAT_INFO"
	.align	4
        /*0000*/ 	.byte	0x02, 0x09, 0x00, 0x00, 0x02, 0x02, 0x01, 0x00, 0x02, 0x05, 0x05, 0x00, 0x03, 0x07, 0x01, 0x01
        /*0010*/ 	.byte	0x02, 0x03, 0x00, 0x00, 0x02, 0x06, 0x01, 0x00, 0x04, 0x0b, 0x08, 0x00, 0x09, 0x00, 0x00, 0x00
        /*0020*/ 	.byte	0x00, 0x00, 0x00, 0x00


//--------------------- .nv.info._ZN8pygpukit3ops4gemv23gemv_fp8_batched_kernelINS1_13GemvFP8ConfigEEEvPK13__nv_bfloat16PKhS6_PS4_iiii --------------------------
	.section	.nv.info._ZN8pygpukit3ops4gemv23gemv_fp8_batched_kernelINS1_13GemvFP8ConfigEEEvPK13__nv_bfloat16PKhS6_PS4_iiii,"",@"SHT_CUDA_INFO"
	.sectionflags	@""
	.align	4


	//----- nvinfo : EIATTR_CUDA_API_VERSION
	.align		4
        /*0000*/ 	.byte	0x04, 0x37
        /*0002*/ 	.short	(.L_14 - .L_13)
.L_13:
        /*0004*/ 	.word	0x00000082


	//----- nvinfo : EIATTR_KPARAM_INFO
	.align		4
.L_14:
        /*0008*/ 	.byte	0x04, 0x17
        /*000a*/ 	.short	(.L_16 - .L_15)
.L_15:
        /*000c*/ 	.word	0x00000000
        /*0010*/ 	.short	0x0007
        /*0012*/ 	.short	0x002c
        /*0014*/ 	.byte	0x00, 0xf0, 0x11, 0x00


	//----- nvinfo : EIATTR_KPARAM_INFO
	.align		4
.L_16:
        /*0018*/ 	.byte	0x04, 0x17
        /*001a*/ 	.short	(.L_18 - .L_17)
.L_17:
        /*001c*/ 	.word	0x00000000
        /*0020*/ 	.short	0x0006
        /*0022*/ 	.short	0x0028
        /*0024*/ 	.byte	0x00, 0xf0, 0x11, 0x00


	//----- nvinfo : EIATTR_KPARAM_INFO
	.align		4
.L_18:
        /*0028*/ 	.byte	0x04, 0x17
        /*002a*/ 	.short	(.L_20 - .L_19)
.L_19:
        /*002c*/ 	.word	0x00000000
        /*0030*/ 	.short	0x0005
        /*0032*/ 	.short	0x0024
        /*0034*/ 	.byte	0x00, 0xf0, 0x11, 0x00


	//----- nvinfo : EIATTR_KPARAM_INFO
	.align		4
.L_20:
        /*0038*/ 	.byte	0x04, 0x17
        /*003a*/ 	.short	(.L_22 - .L_21)
.L_21:
        /*003c*/ 	.word	0x00000000
        /*0040*/ 	.short	0x0004
        /*0042*/ 	.short	0x0020
        /*0044*/ 	.byte	0x00, 0xf0, 0x11, 0x00


	//----- nvinfo : EIATTR_KPARAM_INFO
	.align		4
.L_22:
        /*0048*/ 	.byte	0x04, 0x17
        /*004a*/ 	.short	(.L_24 - .L_23)
.L_23:
        /*004c*/ 	.word	0x00000000
        /*0050*/ 	.short	0x0003
        /*0052*/ 	.short	0x0018
        /*0054*/ 	.byte	0x00, 0xf5, 0x21, 0x00


	//----- nvinfo : EIATTR_KPARAM_INFO
	.align		4
.L_24:
        /*0058*/ 	.byte	0x04, 0x17
        /*005a*/ 	.short	(.L_26 - .L_25)
.L_25:
        /*005c*/ 	.word	0x00000000
        /*0060*/ 	.short	0x0002
        /*0062*/ 	.short	0x0010
        /*0064*/ 	.byte	0x00, 0xf5, 0x21, 0x00


	//----- nvinfo : EIATTR_KPARAM_INFO
	.align		4
.L_26:
        /*0068*/ 	.byte	0x04, 0x17
        /*006a*/ 	.short	(.L_28 - .L_27)
.L_27:
        /*006c*/ 	.word	0x00000000
        /*0070*/ 	.short	0x0001
        /*0072*/ 	.short	0x0008
        /*0074*/ 	.byte	0x00, 0xf5, 0x21, 0x00


	//----- nvinfo : EIATTR_KPARAM_INFO
	.align		4
.L_28:
        /*0078*/ 	.byte	0x04, 0x17
        /*007a*/ 	.short	(.L_30 - .L_29)
.L_29:
        /*007c*/ 	.word	0x00000000
        /*0080*/ 	.short	0x0000
        /*0082*/ 	.short	0x0000
        /*0084*/ 	.byte	0x00, 0xf5, 0x21, 0x00


	//----- nvinfo : EIATTR_SPARSE_MMA_MASK
	.align		4
.L_30:
        /*0088*/ 	.byte	0x03, 0x50
        /*008a*/ 	.short	0x0000


	//----- nvinfo : EIATTR_MAXREG_COUNT
	.align		4
        /*008c*/ 	.byte	0x03, 0x1b
        /*008e*/ 	.short	0x00ff


	//----- nvinfo : EIATTR_MERCURY_ISA_VERSION
	.align		4
        /*0090*/ 	.byte	0x03, 0x5f
        /*0092*/ 	.short	0x0101


	//----- nvinfo : EIATTR_VRC_CTA_INIT_COUNT
	.align		4
        /*0094*/ 	.byte	0x02, 0x4a
	.zero		1
	.zero		1


	//----- nvinfo : EIATTR_EXIT_INSTR_OFFSETS
	.align		4
        /*0098*/ 	.byte	0x04, 0x1c
        /*009a*/ 	.short	(.L_32 - .L_31)


	//   ....[0]....
.L_31:
        /*009c*/ 	.word	0x00000090


	//   ....[1]....
        /*00a0*/ 	.word	0x000011b0


	//----- nvinfo : EIATTR_CBANK_PARAM_SIZE
	.align		4
.L_32:
        /*00a4*/ 	.byte	0x03, 0x19
        /*00a6*/ 	.short	0x0030


	//----- nvinfo : EIATTR_PARAM_CBANK
	.align		4
        /*00a8*/ 	.byte	0x04, 0x0a
        /*00aa*/ 	.short	(.L_34 - .L_33)
	.align		4
.L_33:
        /*00ac*/ 	.word	index@(.nv.constant0._ZN8pygpukit3ops4gemv23gemv_fp8_batched_kernelINS1_13GemvFP8ConfigEEEvPK13__nv_bfloat16PKhS6_PS4_iiii)
        /*00b0*/ 	.short	0x0380
        /*00b2*/ 	.short	0x0030


	//----- nvinfo : EIATTR_SW_WAR
	.align		4
.L_34:
        /*00b4*/ 	.byte	0x04, 0x36
        /*00b6*/ 	.short	(.L_36 - .L_35)
.L_35:
        /*00b8*/ 	.word	0x00000008
.L_36:


//--------------------- .nv.info._ZN8pygpukit3ops4gemv20gemv_fp8_vec4_kernelINS1_13GemvFP8ConfigEEEvPK13__nv_bfloat16PKhS6_PS4_iii --------------------------
	.section	.nv.info._ZN8pygpukit3ops4gemv20gemv_fp8_vec4_kernelINS1_13GemvFP8ConfigEEEvPK13__nv_bfloat16PKhS6_PS4_iii,"",@"SHT_CUDA_INFO"
	.sectionflags	@""
	.align	4


	//----- nvinfo : EIATTR_CUDA_API_VERSION
	.align		4
        /*0000*/ 	.byte	0x04, 0x37
        /*0002*/ 	.short	(.L_38 - .L_37)
.L_37:
        /*0004*/ 	.word	0x00000082


	//----- nvinfo : EIATTR_KPARAM_INFO
	.align		4
.L_38:
        /*0008*/ 	.byte	0x04, 0x17
        /*000a*/ 	.short	(.L_40 - .L_39)
.L_39:
        /*000c*/ 	.word	0x00000000
        /*0010*/ 	.short	0x0006
        /*0012*/ 	.short	0x0028
        /*0014*/ 	.byte	0x00, 0xf0, 0x11, 0x00


	//----- nvinfo : EIATTR_KPARAM_INFO
	.align		4
.L_40:
        /*0018*/ 	.byte	0x04, 0x17
        /*001a*/ 	.short	(.L_42 - .L_41)
.L_41:
        /*001c*/ 	.word	0x00000000
        /*0020*/ 	.short	0x0005
        /*0022*/ 	.short	0x0024
        /*0024*/ 	.byte	0x00, 0xf0, 0x11, 0x00


	//----- nvinfo : EIATTR_KPARAM_INFO
	.align		4
.L_42:
        /*0028*/ 	.byte	0x04, 0x17
        /*002a*/ 	.short	(.L_44 - .L_43)
.L_43:
        /*002c*/ 	.word	0x00000000
        /*0030*/ 	.short	0x0004
        /*0032*/ 	.short	0x0020
        /*0034*/ 	.byte	0x00, 0xf0, 0x11, 0x00


	//----- nvinfo : EIATTR_KPARAM_INFO
	.align		4
.L_44:
        /*0038*/ 	.byte	0x04, 0x17
        /*003a*/ 	.short	(.L_46 - .L_45)
.L_45:
        /*003c*/ 	.word	0x00000000
        /*0040*/ 	.short	0x0003
        /*0042*/ 	.short	0x0018
        /*0044*/ 	.byte	0x00, 0xf5, 0x21, 0x00


	//----- nvinfo : EIATTR_KPARAM_INFO
	.align		4
.L_46:
        /*0048*/ 	.byte	0x04, 0x17
        /*004a*/ 	.short	(.L_48 - .L_47)
.L_47:
        /*004c*/ 	.word	0x00000000
        /*0050*/ 	.short	0x0002
        /*0052*/ 	.short	0x0010
        /*0054*/ 	.byte	0x00, 0xf5, 0x21, 0x00


	//----- nvinfo : EIATTR_KPARAM_INFO
	.align		4
.L_48:
        /*0058*/ 	.byte	0x04, 0x17
        /*005a*/ 	.short	(.L_50 - .L_49)
.L_49:
        /*005c*/ 	.word	0x00000000
        /*0060*/ 	.short	0x0001
        /*0062*/ 	.short	0x0008
        /*0064*/ 	.byte	0x00, 0xf5, 0x21, 0x00


	//----- nvinfo : EIATTR_KPARAM_INFO
	.align		4
.L_50:
        /*0068*/ 	.byte	0x04, 0x17
        /*006a*/ 	.short	(.L_52 - .L_51)
.L_51:
        /*006c*/ 	.word	0x00000000
        /*0070*/ 	.short	0x0000
        /*0072*/ 	.short	0x0000
        /*0074*/ 	.byte	0x00, 0xf5, 0x21, 0x00


	//----- nvinfo : EIATTR_SPARSE_MMA_MASK
	.align		4
.L_52:
        /*0078*/ 	.byte	0x03, 0x50
        /*007a*/ 	.short	0x0000


	//----- nvinfo : EIATTR_MAXREG_COUNT
	.align		4
        /*007c*/ 	.byte	0x03, 0x1b
        /*007e*/ 	.short	0x00ff


	//----- nvinfo : EIATTR_MERCURY_ISA_VERSION
	.align		4
        /*0080*/ 	.byte	0x03, 0x5f
        /*0082*/ 	.short	0x0101


	//----- nvinfo : EIATTR_VRC_CTA_INIT_COUNT
	.align		4
        /*0084*/ 	.byte	0x02, 0x4a
	.zero		1
	.zero		1


	//----- nvinfo : EIATTR_EXIT_INSTR_OFFSETS
	.align		4
        /*0088*/ 	.byte	0x04, 0x1c
        /*008a*/ 	.short	(.L_54 - .L_53)


	//   ....[0]....
.L_53:
        /*008c*/ 	.word	0x00000060


	//   ....[1]....
        /*0090*/ 	.word	0x00002160


	//----- nvinfo : EIATTR_CBANK_PARAM_SIZE
	.align		4
.L_54:
        /*0094*/ 	.byte	0x03, 0x19
        /*0096*/ 	.short	0x002c


	//----- nvinfo : EIATTR_PARAM_CBANK
	.align		4
        /*0098*/ 	.byte	0x04, 0x0a
        /*009a*/ 	.short	(.L_56 - .L_55)
	.align		4
.L_55:
        /*009c*/ 	.word	index@(.nv.constant0._ZN8pygpukit3ops4gemv20gemv_fp8_vec4_kernelINS1_13GemvFP8ConfigEEEvPK13__nv_bfloat16PKhS6_PS4_iii)
        /*00a0*/ 	.short	0x0380
        /*00a2*/ 	.short	0x002c


	//----- nvinfo : EIATTR_SW_WAR
	.align		4
.L_56:
        /*00a4*/ 	.byte	0x04, 0x36
        /*00a6*/ 	.short	(.L_58 - .L_57)
.L_57:
        /*00a8*/ 	.word	0x00000008
.L_58:


//--------------------- .nv.callgraph             --------------------------
	.section	.nv.callgraph,"",@"SHT_CUDA_CALLGRAPH"
	.align	4
	.sectionentsize	8
	.align		4
        /*0000*/ 	.word	0x00000000
	.align		4
        /*0004*/ 	.word	0xffffffff
	.align		4
        /*0008*/ 	.word	0x00000000
	.align		4
        /*000c*/ 	.word	0xfffffffe
	.align		4
        /*0010*/ 	.word	0x00000000
	.align		4
        /*0014*/ 	.word	0xfffffffd
	.align		4
        /*0018*/ 	.word	0x00000000
	.align		4
        /*001c*/ 	.word	0xfffffffc


//--------------------- .nv.constant3             --------------------------
	.section	.nv.constant3,"a",@progbits
	.align	4
.nv.constant3:
	.type		_ZN8pygpukit3ops4gemv12FP8_E4M3_LUTE,@object
	.size		_ZN8pygpukit3ops4gemv12FP8_E4M3_LUTE,(.L_0 - _ZN8pygpukit3ops4gemv12FP8_E4M3_LUTE)
_ZN8pygpukit3ops4gemv12FP8_E4M3_LUTE:
	.zero		1024
.L_0:


//--------------------- .text._ZN8pygpukit3ops4gemv23gemv_fp8_batched_kernelINS1_13GemvFP8ConfigEEEvPK13__nv_bfloat16PKhS6_PS4_iiii --------------------------
	.section	.text._ZN8pygpukit3ops4gemv23gemv_fp8_batched_kernelINS1_13GemvFP8ConfigEEEvPK13__nv_bfloat16PKhS6_PS4_iiii,"ax",@progbits
	.align	128
        .global         _ZN8pygpukit3ops4gemv23gemv_fp8_batched_kernelINS1_13GemvFP8ConfigEEEvPK13__nv_bfloat16PKhS6_PS4_iiii
        .type           _ZN8pygpukit3ops4gemv23gemv_fp8_batched_kernelINS1_13GemvFP8ConfigEEEvPK13__nv_bfloat16PKhS6_PS4_iiii,@function
        .size           _ZN8pygpukit3ops4gemv23gemv_fp8_batched_kernelINS1_13GemvFP8ConfigEEEvPK13__nv_bfloat16PKhS6_PS4_iiii,(.L_x_20 - _ZN8pygpukit3ops4gemv23gemv_fp8_batched_kernelINS1_13GemvFP8ConfigEEEvPK13__nv_bfloat16PKhS6_PS4_iiii)
        .other          _ZN8pygpukit3ops4gemv23gemv_fp8_batched_kernelINS1_13GemvFP8ConfigEEEvPK13__nv_bfloat16PKhS6_PS4_iiii,@"STO_CUDA_ENTRY STV_DEFAULT"
_ZN8pygpukit3ops4gemv23gemv_fp8_batched_kernelINS1_13GemvFP8ConfigEEEvPK13__nv_bfloat16PKhS6_PS4_iiii:
.text._ZN8pygpukit3ops4gemv23gemv_fp8_batched_kernelINS1_13GemvFP8ConfigEEEvPK13__nv_bfloat16PKhS6_PS4_iiii:
[----:B------:R-:W-:Y:S01]  /*0000*/  LDC R1, c[0x0][0x37c] ;  /* 0x0000df00ff017b82 */ /* 0x000fe20000000800 */
[----:B------:R-:W0:Y:S07]  /*0010*/  S2R R3, SR_TID.X ;  /* 0x0000000000037919 */ /* 0x000e2e0000002100 */
[----:B------:R-:W1:Y:S01]  /*0020*/  S2UR UR7, SR_CTAID.Y ;  /* 0x00000000000779c3 */ /* 0x000e620000002600 */
[----:B------:R-:W0:Y:S07]  /*0030*/  S2R R0, SR_CTAID.X ;  /* 0x0000000000007919 */ /* 0x000e2e0000002500 */
[----:B------:R-:W1:Y:S08]  /*0040*/  LDC R4, c[0x0][0x3a8] ;  /* 0x0000ea00ff047b82 */ /* 0x000e700000000800 */
[----:B------:R-:W2:Y:S01]  /*0050*/  LDC R2, c[0x0][0x3a4] ;  /* 0x0000e900ff027b82 */ /* 0x000ea20000000800 */
[----:B-1----:R-:W-:Y:S01]  /*0060*/  ISETP.LE.AND P0, PT, R4, UR7, PT ;  /* 0x0000000704007c0c */ /* 0x002fe2000bf03270 */
[----:B0-----:R-:W-:-:S05]  /*0070*/  IMAD R3, R0, 0x100, R3 ;  /* 0x0000010000037824 */ /* 0x001fca00078e0203 */
[----:B--2---:R-:W-:-:S13]  /*0080*/  ISETP.GE.OR P0, PT, R3, R2, P0 ;  /* 0x000000020300720c */ /* 0x004fda0000706670 */
[----:B------:R-:W-:Y:S05]  /*0090*/  @P0 EXIT ;  /* 0x000000000000094d */ /* 0x000fea0003800000 */
[----:B------:R-:W0:Y:S01]  /*00a0*/  LDCU UR4, c[0x0][0x3a0] ;  /* 0x00007400ff0477ac */ /* 0x000e220008000800 */
[----:B------:R-:W-:Y:S01]  /*00b0*/  IMAD R0, R2, UR7, RZ ;  /* 0x0000000702007c24 */ /* 0x000fe2000f8e02ff */
[----:B------:R-:W-:Y:S01]  /*00c0*/  SHF.R.S32.HI R2, RZ, 0x1f, R3 ;  /* 0x0000001fff027819 */ /* 0x000fe20000011403 */
[----:B------:R-:W-:Y:S01]  /*00d0*/  IMAD.MOV.U32 R23, RZ, RZ, RZ ;  /* 0x000000ffff177224 */ /* 0x000fe200078e00ff */
[----:B------:R-:W1:Y:S01]  /*00e0*/  LDCU.64 UR8, c[0x0][0x358] ;  /* 0x00006b00ff0877ac */ /* 0x000e620008000a00 */
[----:B0-----:R-:W-:-:S09]  /*00f0*/  UISETP.GE.AND UP0, UPT, UR4, 0x1, UPT ;  /* 0x000000010400788c */ /* 0x001fd2000bf06270 */
[----:B-1----:R-:W-:Y:S05]  /*0100*/  BRA.U !UP0, `(.L_x_0) ;  /* 0x00000011080c7547 */ /* 0x002fea000b800000 */
[----:B------:R-:W-:Y:S01]  /*0110*/  UIADD3 UR5, UPT, UPT, UR4, 0x7f, URZ ;  /* 0x0000007f04057890 */ /* 0x000fe2000fffe0ff */
[----:B------:R-:W-:Y:S01]  /*0120*/  IMAD.MOV.U32 R23, RZ, RZ, RZ ;  /* 0x000000ffff177224 */ /* 0x000fe200078e00ff */
[----:B------:R-:W-:Y:S01]  /*0130*/  UIMAD UR4, UR7, UR4, URZ ;  /* 0x00000004070472a4 */ /* 0x000fe2000f8e02ff */
[----:B------:R-:W-:Y:S01]  /*0140*/  IMAD.MOV.U32 R5, RZ, RZ, RZ ;  /* 0x000000ffff057224 */ /* 0x000fe200078e00ff */
[----:B------:R-:W-:-:S12]  /*0150*/  USHF.R.U32.HI UR5, URZ, 0x7, UR5 ;  /* 0x00000007ff057899 */ /* 0x000fd80008011605 */
.L_x_6:
[----:B------:R-:W0:Y:S01]  /*0160*/  LDC R4, c[0x0][0x3a0] ;  /* 0x0000e800ff047b82 */ /* 0x000e220000000800 */
[----:B------:R-:W1:Y:S01]  /*0170*/  LDCU UR6, c[0x0][0x3ac] ;  /* 0x00007580ff0677ac */ /* 0x000e620008000800 */
[----:B------:R-:W-:Y:S02]  /*0180*/  SHF.L.U32 R21, R5, 0x7, RZ ;  /* 0x0000000705157819 */ /* 0x000fe400000006ff */
[----:B------:R-:W-:-:S04]  /*0190*/  SHF.R.S32.HI R6, RZ, 0x1f, R3 ;  /* 0x0000001fff067819 */ /* 0x000fc80000011403 */
[----:B------:R-:W2:Y:S01]  /*01a0*/  LDC.64 R10, c[0x0][0x390] ;  /* 0x0000e400ff0a7b82 */ /* 0x000ea20000000a00 */
[----:B------:R-:W-:-:S04]  /*01b0*/  LEA.HI R6, R6, R3, RZ, 0x7 ;  /* 0x0000000306067211 */ /* 0x000fc800078f38ff */
[----:B------:R-:W-:-:S05]  /*01c0*/  SHF.R.S32.HI R6, RZ, 0x7, R6 ;  /* 0x00000007ff067819 */ /* 0x000fca0000011406 */
[----:B-1----:R-:W-:Y:S01]  /*01d0*/  IMAD R7, R5, UR6, R6 ;  /* 0x0000000605077c24 */ /* 0x002fe2000f8e0206 */
[----:B0-----:R-:W-:-:S03]  /*01e0*/  ISETP.GE.AND P0, PT, R21, R4, PT ;  /* 0x000000041500720c */ /* 0x001fc60003f06270 */
[----:B--2---:R-:W-:-:S10]  /*01f0*/  IMAD.WIDE R10, R7, 0x2, R10 ;  /* 0x00000002070a7825 */ /* 0x004fd400078e020a */
[----:B------:R-:W-:Y:S05]  /*0200*/  @P0 BRA `(.L_x_1) ;  /* 0x0000000c00c00947 */ /* 0x000fea0003800000 */
[----:B------:R-:W2:Y:S01]  /*0210*/  LDG.E.U16.CONSTANT R8, desc[UR8][R10.64] ;  /* 0x000000080a087981 */ /* 0x000ea2000c1e9500 */
[C---:B------:R-:W-:Y:S01]  /*0220*/  VIADD R14, R21.reuse, 0x1 ;  /* 0x00000001150e7836 */ /* 0x040fe20000000000 */
[----:B------:R-:W-:Y:S02]  /*0230*/  VIADDMNMX R7, R21, 0x80, R4, PT ;  /* 0x0000008015077846 */ /* 0x000fe40003800104 */
[----:B------:R-:W-:Y:S02]  /*0240*/  LOP3.LUT R4, RZ, R21, RZ, 0x33, !PT ;  /* 0x00000015ff047212 */ /* 0x000fe400078e33ff */
[----:B------:R-:W-:-:S04]  /*0250*/  VIMNMX R7, PT, PT, R7, R14, !PT ;  /* 0x0000000e07077248 */ /* 0x000fc80007fe0100 */
[C---:B------:R-:W-:Y:S01]  /*0260*/  LOP3.LUT R6, R7.reuse, 0x7, RZ, 0xc0, !PT ;  /* 0x0000000707067812 */ /* 0x040fe200078ec0ff */
[----:B------:R-:W-:-:S05]  /*0270*/  IMAD.IADD R4, R7, 0x1, R4 ;  /* 0x0000000107047824 */ /* 0x000fca00078e0204 */
[----:B------:R-:W-:Y:S01]  /*0280*/  ISETP.GE.U32.AND P0, PT, R4, 0x7, PT ;  /* 0x000000070400780c */ /* 0x000fe20003f06070 */
[----:B--2---:R-:W-:-:S12]  /*0290*/  IMAD.U32 R8, R8, 0x10000, RZ ;  /* 0x0001000008087824 */ /* 0x004fd800078e00ff */
[----:B------:R-:W-:Y:S05]  /*02a0*/  @!P0 BRA `(.L_x_2) ;  /* 0x0000000400d48947 */ /* 0x000fea0003800000 */
[----:B------:R-:W0:Y:S01]  /*02b0*/  LDC R9, c[0x0][0x3a4] ;  /* 0x0000e900ff097b82 */ /* 0x000e220000000800 */
[----:B------:R-:W1:Y:S01]  /*02c0*/  LDCU UR6, c[0x0][0x3a4] ;  /* 0x00007480ff0677ac */ /* 0x000e620008000800 */
[C---:B------:R-:W-:Y:S01]  /*02d0*/  IADD3 R20, PT, PT, R21.reuse, 0x3, RZ ;  /* 0x0000000315147810 */ /* 0x040fe20007ffe0ff */
[----:B------:R-:W-:Y:S01]  /*02e0*/  VIADD R10, R21, 0x2 ;  /* 0x00000002150a7836 */ /* 0x000fe20000000000 */
[----:B------:R-:W-:Y:S01]  /*02f0*/  IADD3 R6, PT, PT, -R7, R21, R6 ;  /* 0x0000001507067210 */ /* 0x000fe20007ffe106 */
[C---:B------:R-:W-:Y:S02]  /*0300*/  VIADD R22, R21.reuse, 0x4 ;  /* 0x0000000415167836 */ /* 0x040fe40000000000 */
[C---:B------:R-:W-:Y:S02]  /*0310*/  VIADD R24, R21.reuse, 0x5 ;  /* 0x0000000515187836 */ /* 0x040fe40000000000 */
[C---:B------:R-:W-:Y:S02]  /*0320*/  VIADD R26, R21.reuse, 0x6 ;  /* 0x00000006151a7836 */ /* 0x040fe40000000000 */
[----:B------:R-:W-:Y:S01]  /*0330*/  VIADD R12, R21, 0x7 ;  /* 0x00000007150c7836 */ /* 0x000fe20000000000 */
[----:B-1----:R-:W-:Y:S01]  /*0340*/  USHF.L.U32 UR6, UR6, 0x7, URZ ;  /* 0x0000000706067899 */ /* 0x002fe200080006ff */
[----:B0-----:R-:W-:-:S02]  /*0350*/  IMAD R4, R14, R9, RZ ;  /* 0x000000090e047224 */ /* 0x001fc400078e02ff */
[-C--:B------:R-:W-:Y:S02]  /*0360*/  IMAD R10, R10, R9.reuse, RZ ;  /* 0x000000090a0a7224 */ /* 0x080fe400078e02ff */
[-C--:B------:R-:W-:Y:S02]  /*0370*/  IMAD R20, R20, R9.reuse, RZ ;  /* 0x0000000914147224 */ /* 0x080fe400078e02ff */
[-C--:B------:R-:W-:Y:S02]  /*0380*/  IMAD R22, R22, R9.reuse, RZ ;  /* 0x0000000916167224 */ /* 0x080fe400078e02ff */
[-C--:B------:R-:W-:Y:S02]  /*0390*/  IMAD R24, R24, R9.reuse, RZ ;  /* 0x0000000918187224 */ /* 0x080fe400078e02ff */
[-C--:B------:R-:W-:Y:S02]  /*03a0*/  IMAD R26, R26, R9.reuse, RZ ;  /* 0x000000091a1a7224 */ /* 0x080fe400078e02ff */
[----:B------:R-:W-:-:S02]  /*03b0*/  IMAD R11, R12, R9, RZ ;  /* 0x000000090c0b7224 */ /* 0x000fc400078e02ff */
[----:B------:R-:W-:-:S07]  /*03c0*/  IMAD R28, R5, UR6, RZ ;  /* 0x00000006051c7c24 */ /* 0x000fce000f8e02ff */
.L_x_3:
[----:B------:R-:W0:Y:S01]  /*03d0*/  LDC.64 R12, c[0x0][0x388] ;  /* 0x0000e200ff0c7b82 */ /* 0x000e220000000a00 */
[----:B------:R-:W-:Y:S02]  /*03e0*/  SHF.R.S32.HI R14, RZ, 0x1f, R28 ;  /* 0x0000001fff0e7819 */ /* 0x000fe4000001141c */
[----:B0-----:R-:W-:-:S04]  /*03f0*/  IADD3 R16, P0, P1, R28, R12, R3 ;  /* 0x0000000c1c107210 */ /* 0x001fc8000791e003 */
[----:B------:R-:W-:Y:S02]  /*0400*/  IADD3.X R17, PT, PT, R14, R13, R2, P0, P1 ;  /* 0x0000000d0e117210 */ /* 0x000fe400007e2402 */
[----:B------:R-:W0:Y:S03]  /*0410*/  LDC.64 R14, c[0x0][0x380] ;  /* 0x0000e000ff0e7b82 */ /* 0x000e260000000a00 */
[----:B------:R-:W2:Y:S01]  /*0420*/  LDG.E.U8.CONSTANT R16, desc[UR8][R16.64] ;  /* 0x0000000810107981 */ /* 0x000ea2000c1e9100 */
[----:B------:R-:W-:Y:S02]  /*0430*/  USHF.R.S32.HI UR6, URZ, 0x1f, UR4 ;  /* 0x0000001fff067899 */ /* 0x000fe40008011404 */
[----:B------:R-:W-:-:S04]  /*0440*/  IADD3 R18, P0, PT, R21, UR4, RZ ;  /* 0x0000000415127c10 */ /* 0x000fc8000ff1e0ff */
[----:B------:R-:W-:Y:S02]  /*0450*/  IADD3.X R19, PT, PT, RZ, UR6, RZ, P0, !PT ;  /* 0x00000006ff137c10 */ /* 0x000fe400087fe4ff */
[----:B0-----:R-:W-:-:S04]  /*0460*/  LEA R14, P1, R18, R14, 0x1 ;  /* 0x0000000e120e7211 */ /* 0x001fc800078208ff */
[----:B------:R-:W-:-:S05]  /*0470*/  LEA.HI.X R15, R18, R15, R19, 0x1, P1 ;  /* 0x0000000f120f7211 */ /* 0x000fca00008f0c13 */
[----:B------:R-:W3:Y:S01]  /*0480*/  LDG.E.U16.CONSTANT R25, desc[UR8][R14.64] ;  /* 0x000000080e197981 */ /* 0x000ee2000c1e9500 */
[----:B------:R-:W-:Y:S02]  /*0490*/  SHF.R.S32.HI R19, RZ, 0x1f, R4 ;  /* 0x0000001fff137819 */ /* 0x000fe40000011404 */
[----:B------:R-:W-:Y:S01]  /*04a0*/  IADD3 R18, P0, P1, R4, R12, R3 ;  /* 0x0000000c04127210 */ /* 0x000fe2000791e003 */
[----:B------:R-:W4:Y:S03]  /*04b0*/  LDG.E.U16.CONSTANT R29, desc[UR8][R14.64+0x2] ;  /* 0x000002080e1d7981 */ /* 0x000f26000c1e9500 */
[----:B------:R-:W-:-:S05]  /*04c0*/  IADD3.X R19, PT, PT, R19, R13, R2, P0, P1 ;  /* 0x0000000d13137210 */ /* 0x000fca00007e2402 */
[----:B------:R-:W5:Y:S01]  /*04d0*/  LDG.E.U8.CONSTANT R18, desc[UR8][R18.64] ;  /* 0x0000000812127981 */ /* 0x000f62000c1e9100 */
[----:B--2---:R-:W-:-:S06]  /*04e0*/  IMAD.SHL.U32 R27, R16, 0x4, RZ ;  /* 0x00000004101b7824 */ /* 0x004fcc00078e00ff */
[----:B------:R-:W0:Y:S01]  /*04f0*/  LDC R27, c[0x3][R27] ;  /* 0x00c000001b1b7b82 */ /* 0x000e220000000800 */
[----:B---3--:R-:W-:Y:S02]  /*0500*/  IMAD.U32 R16, R25, 0x10000, RZ ;  /* 0x0001000019107824 */ /* 0x008fe400078e00ff */
[----:B------:R-:W2:Y:S01]  /*0510*/  LDG.E.U16.CONSTANT R25, desc[UR8][R14.64+0x4] ;  /* 0x000004080e197981 */ /* 0x000ea2000c1e9500 */
[----:B0-----:R-:W-:-:S04]  /*0520*/  FMUL R17, R8, R27 ;  /* 0x0000001b08117220 */ /* 0x001fc80000400000 */
[----:B------:R-:W-:Y:S01]  /*0530*/  FFMA R23, R16, R17, R23 ;  /* 0x0000001110177223 */ /* 0x000fe20000000017 */
[----:B------:R-:W-:Y:S02]  /*0540*/  SHF.R.S32.HI R17, RZ, 0x1f, R10 ;  /* 0x0000001fff117819 */ /* 0x000fe4000001140a */
[----:B------:R-:W-:-:S04]  /*0550*/  IADD3 R16, P0, P1, R10, R12, R3 ;  /* 0x0000000c0a107210 */ /* 0x000fc8000791e003 */
[----:B------:R-:W-:-:S05]  /*0560*/  IADD3.X R17, PT, PT, R17, R13, R2, P0, P1 ;  /* 0x0000000d11117210 */ /* 0x000fca00007e2402 */
[----:B------:R0:W3:Y:S01]  /*0570*/  LDG.E.U8.CONSTANT R16, desc[UR8][R16.64] ;  /* 0x0000000810107981 */ /* 0x0000e2000c1e9100 */
[----:B-----5:R-:W-:-:S04]  /*0580*/  IMAD.SHL.U32 R27, R18, 0x4, RZ ;  /* 0x00000004121b7824 */ /* 0x020fc800078e00ff */
[----:B0-----:R-:W0:Y:S01]  /*0590*/  LDC R17, c[0x3][R27] ;  /* 0x00c000001b117b82 */ /* 0x001e220000000800 */
[----:B----4-:R-:W-:Y:S02]  /*05a0*/  SHF.L.U32 R18, R29, 0x10, RZ ;  /* 0x000000101d127819 */ /* 0x010fe400000006ff */
[----:B------:R-:W4:Y:S01]  /*05b0*/  LDG.E.U16.CONSTANT R29, desc[UR8][R14.64+0x6] ;  /* 0x000006080e1d7981 */ /* 0x000f22000c1e9500 */
[----:B0-----:R-:W-:-:S04]  /*05c0*/  FMUL R19, R8, R17 ;  /* 0x0000001108137220 */ /* 0x001fc80000400000 */
[----:B------:R-:W-:Y:S01]  /*05d0*/  FFMA R23, R18, R19, R23 ;  /* 0x0000001312177223 */ /* 0x000fe20000000017 */
[----:B------:R-:W-:Y:S02]  /*05e0*/  SHF.R.S32.HI R19, RZ, 0x1f, R20 ;  /* 0x0000001fff137819 */ /* 0x000fe40000011414 */
[----:B------:R-:W-:-:S04]  /*05f0*/  IADD3 R18, P0, P1, R20, R12, R3 ;  /* 0x0000000c14127210 */ /* 0x000fc8000791e003 */
[----:B------:R-:W-:-:S05]  /*0600*/  IADD3.X R19, PT, PT, R19, R13, R2, P0, P1 ;  /* 0x0000000d13137210 */ /* 0x000fca00007e2402 */
[----:B------:R-:W5:Y:S01]  /*0610*/  LDG.E.U8.CONSTANT R18, desc[UR8][R18.64] ;  /* 0x0000000812127981 */ /* 0x000f62000c1e9100 */
[----:B---3--:R-:W-:-:S06]  /*0620*/  IMAD.SHL.U32 R27, R16, 0x4, RZ ;  /* 0x00000004101b7824 */ /* 0x008fcc00078e00ff */
[----:B------:R-:W0:Y:S01]  /*0630*/  LDC R27, c[0x3][R27] ;  /* 0x00c000001b1b7b82 */ /* 0x000e220000000800 */
[----:B--2---:R-:W-:Y:S02]  /*0640*/  IMAD.U32 R16, R25, 0x10000, RZ ;  /* 0x0001000019107824 */ /* 0x004fe400078e00ff */
[----:B------:R-:W2:Y:S01]  /*0650*/  LDG.E.U16.CONSTANT R25, desc[UR8][R14.64+0x8] ;  /* 0x000008080e197981 */ /* 0x000ea2000c1e9500 */
[----:B0-----:R-:W-:-:S04]  /*0660*/  FMUL R17, R8, R27 ;  /* 0x0000001b08117220 */ /* 0x001fc80000400000 */
[----:B------:R-:W-:Y:S01]  /*0670*/  FFMA R23, R16, R17, R23 ;  /* 0x0000001110177223 */ /* 0x000fe20000000017 */
[----:B------:R-:W-:Y:S02]  /*0680*/  SHF.R.S32.HI R17, RZ, 0x1f, R22 ;  /* 0x0000001fff117819 */ /* 0x000fe40000011416 */
[----:B------:R-:W-:-:S04]  /*0690*/  IADD3 R16, P0, P1, R22, R12, R3 ;  /* 0x0000000c16107210 */ /* 0x000fc8000791e003 */
[----:B------:R-:W-:-:S05]  /*06a0*/  IADD3.X R17, PT, PT, R17, R13, R2, P0, P1 ;  /* 0x0000000d11117210 */ /* 0x000fca00007e2402 */
[----:B------:R5:W3:Y:S02]  /*06b0*/  LDG.E.U8.CONSTANT R16, desc[UR8][R16.64] ;  /* 0x0000000810107981 */ /* 0x000ae4000c1e9100 */
[----:B-----5:R-:W-:-:S06]  /*06c0*/  IMAD.SHL.U32 R17, R18, 0x4, RZ ;  /* 0x0000000412117824 */ /* 0x020fcc00078e00ff */
[----:B------:R-:W0:Y:S01]  /*06d0*/  LDC R17, c[0x3][R17] ;  /* 0x00c0000011117b82 */ /* 0x000e220000000800 */
[----:B----4-:R-:W-:Y:S02]  /*06e0*/  IMAD.U32 R18, R29, 0x10000, RZ ;  /* 0x000100001d127824 */ /* 0x010fe400078e00ff */
[----:B------:R-:W4:Y:S01]  /*06f0*/  LDG.E.U16.CONSTANT R29, desc[UR8][R14.64+0xe] ;  /* 0x00000e080e1d7981 */ /* 0x000f22000c1e9500 */
[----:B0-----:R-:W-:-:S04]  /*0700*/  FMUL R19, R8, R17 ;  /* 0x0000001108137220 */ /* 0x001fc80000400000 */
[----:B------:R-:W-:Y:S01]  /*0710*/  FFMA R23, R18, R19, R23 ;  /* 0x0000001312177223 */ /* 0x000fe20000000017 */
[----:B------:R-:W-:Y:S02]  /*0720*/  SHF.R.S32.HI R19, RZ, 0x1f, R24 ;  /* 0x0000001fff137819 */ /* 0x000fe40000011418 */
[----:B--2---:R-:W-:Y:S01]  /*0730*/  SHF.L.U32 R18, R25, 0x10, RZ ;  /* 0x0000001019127819 */ /* 0x004fe200000006ff */
[----:B---3--:R-:W-:-:S06]  /*0740*/  IMAD.SHL.U32 R27, R16, 0x4, RZ ;  /* 0x00000004101b7824 */ /* 0x008fcc00078e00ff */
[----:B------:R-:W0:Y:S01]  /*0750*/  LDC R27, c[0x3][R27] ;  /* 0x00c000001b1b7b82 */ /* 0x000e220000000800 */
[----:B------:R-:W-:Y:S01]  /*0760*/  SHF.R.S32.HI R25, RZ, 0x1f, R26 ;  /* 0x0000001fff197819 */ /* 0x000fe2000001141a */
[----:B0-----:R-:W-:Y:S02]  /*0770*/  FMUL R16, R8, R27 ;  /* 0x0000001b08107220 */ /* 0x001fe40000400000 */
[----:B------:R-:W2:Y:S02]  /*0780*/  LDG.E.U16.CONSTANT R27, desc[UR8][R14.64+0xa] ;  /* 0x00000a080e1b7981 */ /* 0x000ea4000c1e9500 */
[----:B------:R-:W-:Y:S01]  /*0790*/  FFMA R23, R18, R16, R23 ;  /* 0x0000001012177223 */ /* 0x000fe20000000017 */
[----:B------:R-:W-:-:S04]  /*07a0*/  IADD3 R16, P0, P1, R24, R12, R3 ;  /* 0x0000000c18107210 */ /* 0x000fc8000791e003 */
[-CC-:B------:R-:W-:Y:S02]  /*07b0*/  IADD3.X R17, PT, PT, R19, R13.reuse, R2.reuse, P0, P1 ;  /* 0x0000000d13117210 */ /* 0x180fe400007e2402 */
[-CC-:B------:R-:W-:Y:S02]  /*07c0*/  IADD3 R18, P2, P3, R26, R12.reuse, R3.reuse ;  /* 0x0000000c1a127210 */ /* 0x180fe40007b5e003 */
[----:B------:R-:W-:Y:S01]  /*07d0*/  IADD3 R12, P0, P1, R11, R12, R3 ;  /* 0x0000000c0b0c7210 */ /* 0x000fe2000791e003 */
[----:B------:R0:W3:Y:S01]  /*07e0*/  LDG.E.U8.CONSTANT R16, desc[UR8][R16.64] ;  /* 0x0000000810107981 */ /* 0x0000e2000c1e9100 */
[----:B------:R-:W-:-:S03]  /*07f0*/  IADD3.X R19, PT, PT, R25, R13, R2, P2, P3 ;  /* 0x0000000d19137210 */ /* 0x000fc600017e6402 */
[----:B------:R-:W5:Y:S04]  /*0800*/  LDG.E.U16.CONSTANT R25, desc[UR8][R14.64+0xc] ;  /* 0x00000c080e197981 */ /* 0x000f68000c1e9500 */
[----:B------:R-:W2:Y:S01]  /*0810*/  LDG.E.U8.CONSTANT R18, desc[UR8][R18.64] ;  /* 0x0000000812127981 */ /* 0x000ea2000c1e9100 */
[----:B0-----:R-:W-:-:S04]  /*0820*/  SHF.R.S32.HI R17, RZ, 0x1f, R11 ;  /* 0x0000001fff117819 */ /* 0x001fc8000001140b */
[----:B------:R-:W-:-:S05]  /*0830*/  IADD3.X R13, PT, PT, R17, R13, R2, P0, P1 ;  /* 0x0000000d110d7210 */ /* 0x000fca00007e2402 */
[----:B------:R0:W5:Y:S01]  /*0840*/  LDG.E.U8.CONSTANT R12, desc[UR8][R12.64] ;  /* 0x000000080c0c7981 */ /* 0x000162000c1e9100 */
[----:B------:R-:W-:-:S05]  /*0850*/  VIADD R6, R6, 0x8 ;  /* 0x0000000806067836 */ /* 0x000fca0000000000 */
[----:B------:R-:W-:Y:S01]  /*0860*/  ISETP.NE.AND P0, PT, R6, RZ, PT ;  /* 0x000000ff0600720c */ /* 0x000fe20003f05270 */
[----:B----4-:R-:W-:Y:S01]  /*0870*/  IMAD.U32 R29, R29, 0x10000, RZ ;  /* 0x000100001d1d7824 */ /* 0x010fe200078e00ff */
[----:B------:R-:W-:Y:S01]  /*0880*/  LEA R10, R9, R10, 0x3 ;  /* 0x0000000a090a7211 */ /* 0x000fe200078e18ff */
[----:B------:R-:W-:Y:S01]  /*0890*/  VIADD R21, R21, 0x8 ;  /* 0x0000000815157836 */ /* 0x000fe20000000000 */
[C---:B------:R-:W-:Y:S01]  /*08a0*/  LEA R26, R9.reuse, R26, 0x3 ;  /* 0x0000001a091a7211 */ /* 0x040fe200078e18ff */
[C---:B------:R-:W-:Y:S02]  /*08b0*/  IMAD R4, R9.reuse, 0x8, R4 ;  /* 0x0000000809047824 */ /* 0x040fe400078e0204 */
[C---:B------:R-:W-:Y:S02]  /*08c0*/  IMAD R20, R9.reuse, 0x8, R20 ;  /* 0x0000000809147824 */ /* 0x040fe400078e0214 */
[C---:B------:R-:W-:Y:S02]  /*08d0*/  IMAD R22, R9.reuse, 0x8, R22 ;  /* 0x0000000809167824 */ /* 0x040fe400078e0216 */
[----:B------:R-:W-:-:S02]  /*08e0*/  IMAD R24, R9, 0x8, R24 ;  /* 0x0000000809187824 */ /* 0x000fc400078e0218 */
[C---:B------:R-:W-:Y:S02]  /*08f0*/  IMAD R28, R9.reuse, 0x8, R28 ;  /* 0x00000008091c7824 */ /* 0x040fe400078e021c */
[----:B------:R-:W-:Y:S02]  /*0900*/  IMAD R11, R9, 0x8, R11 ;  /* 0x00000008090b7824 */ /* 0x000fe400078e020b */
[----:B---3--:R-:W-:-:S04]  /*0910*/  IMAD.SHL.U32 R16, R16, 0x4, RZ ;  /* 0x0000000410107824 */ /* 0x008fc800078e00ff */
[----:B0-----:R-:W0:Y:S01]  /*0920*/  LDC R13, c[0x3][R16] ;  /* 0x00c00000100d7b82 */ /* 0x001e220000000800 */
[----:B--2---:R-:W-:-:S07]  /*0930*/  IMAD.SHL.U32 R18, R18, 0x4, RZ ;  /* 0x0000000412127824 */ /* 0x004fce00078e00ff */
[----:B------:R-:W1:Y:S01]  /*0940*/  LDC R19, c[0x3][R18] ;  /* 0x00c0000012137b82 */ /* 0x000e620000000800 */
[----:B-----5:R-:W-:-:S07]  /*0950*/  IMAD.SHL.U32 R17, R12, 0x4, RZ ;  /* 0x000000040c117824 */ /* 0x020fce00078e00ff */
[----:B------:R-:W2:Y:S01]  /*0960*/  LDC R17, c[0x3][R17] ;  /* 0x00c0000011117b82 */ /* 0x000ea20000000800 */
[----:B------:R-:W-:Y:S01]  /*0970*/  IMAD.U32 R14, R27, 0x10000, RZ ;  /* 0x000100001b0e7824 */ /* 0x000fe200078e00ff */
[----:B------:R-:W-:Y:S01]  /*0980*/  SHF.L.U32 R25, R25, 0x10, RZ ;  /* 0x0000001019197819 */ /* 0x000fe200000006ff */
[----:B0-----:R-:W-:-:S04]  /*0990*/  FMUL R15, R8, R13 ;  /* 0x0000000d080f7220 */ /* 0x001fc80000400000 */
[----:B------:R-:W-:Y:S01]  /*09a0*/  FFMA R14, R14, R15, R23 ;  /* 0x0000000f0e0e7223 */ /* 0x000fe20000000017 */
[----:B-1----:R-:W-:-:S04]  /*09b0*/  FMUL R19, R8, R19 ;  /* 0x0000001308137220 */ /* 0x002fc80000400000 */
[----:B------:R-:W-:Y:S01]  /*09c0*/  FFMA R14, R25, R19, R14 ;  /* 0x00000013190e7223 */ /* 0x000fe2000000000e */
[----:B--2---:R-:W-:-:S04]  /*09d0*/  FMUL R23, R8, R17 ;  /* 0x0000001108177220 */ /* 0x004fc80000400000 */
[----:B------:R-:W-:Y:S01]  /*09e0*/  FFMA R23, R29, R23, R14 ;  /* 0x000000171d177223 */ /* 0x000fe2000000000e */
[----:B------:R-:W-:Y:S06]  /*09f0*/  @P0 BRA `(.L_x_3) ;  /* 0xfffffff800740947 */ /* 0x000fec000383ffff */
.L_x_2:
[----:B------:R-:W-:-:S04]  /*0a00*/  LOP3.LUT R4, R7, 0x7, RZ, 0xc0, !PT ;  /* 0x0000000707047812 */ /* 0x000fc800078ec0ff */
[----:B------:R-:W-:-:S13]  /*0a10*/  ISETP.NE.AND P0, PT, R4, RZ, PT ;  /* 0x000000ff0400720c */ /* 0x000fda0003f05270 */
[----:B------:R-:W-:Y:S05]  /*0a20*/  @!P0 BRA `(.L_x_1) ;  /* 0x0000000400b88947 */ /* 0x000fea0003800000 */
[----:B------:R-:W-:Y:S01]  /*0a30*/  ISETP.GE.U32.AND P1, PT, R4, 0x4, PT ;  /* 0x000000040400780c */ /* 0x000fe20003f26070 */
[----:B------:R-:W-:Y:S01]  /*0a40*/  USHF.R.S32.HI UR10, URZ, 0x1f, UR4 ;  /* 0x0000001fff0a7899 */ /* 0x000fe20008011404 */
[----:B------:R-:W-:-:S11]  /*0a50*/  LOP3.LUT P0, R20, R7, 0x3, RZ, 0xc0, !PT ;  /* 0x0000000307147812 */ /* 0x000fd6000780c0ff */
[----:B------:R-:W-:Y:S05]  /*0a60*/  @!P1 BRA `(.L_x_4) ;  /* 0x0000000000d09947 */ /* 0x000fea0003800000 */
[----:B------:R-:W0:Y:S01]  /*0a70*/  LDCU UR6, c[0x0][0x3a4] ;  /* 0x00007480ff0677ac */ /* 0x000e220008000800 */
[----:B------:R-:W1:Y:S01]  /*0a80*/  LDC.64 R10, c[0x0][0x388] ;  /* 0x0000e200ff0a7b82 */ /* 0x000e620000000a00 */
[----:B0-----:R-:W-:-:S04]  /*0a90*/  IMAD R18, R21, UR6, RZ ;  /* 0x0000000615127c24 */ /* 0x001fc8000f8e02ff */
[C---:B------:R-:W-:Y:S01]  /*0aa0*/  VIADD R14, R18.reuse, UR6 ;  /* 0x00000006120e7c36 */ /* 0x040fe20008000000 */
[----:B------:R-:W-:Y:S02]  /*0ab0*/  SHF.R.S32.HI R4, RZ, 0x1f, R18 ;  /* 0x0000001fff047819 */ /* 0x000fe40000011412 */
[-CC-:B-1----:R-:W-:Y:S02]  /*0ac0*/  IADD3 R18, P1, P2, R18, R10.reuse, R3.reuse ;  /* 0x0000000a12127210 */ /* 0x182fe40007a3e003 */
[----:B------:R-:W-:Y:S02]  /*0ad0*/  IADD3 R12, PT, PT, R14, UR6, RZ ;  /* 0x000000060e0c7c10 */ /* 0x000fe4000fffe0ff */
[----:B------:R-:W-:Y:S02]  /*0ae0*/  SHF.R.S32.HI R6, RZ, 0x1f, R14 ;  /* 0x0000001fff067819 */ /* 0x000fe4000001140e */
[-C--:B------:R-:W-:Y:S02]  /*0af0*/  IADD3.X R19, PT, PT, R4, R11.reuse, R2, P1, P2 ;  /* 0x0000000b04137210 */ /* 0x080fe40000fe4402 */
[----:B------:R-:W-:Y:S01]  /*0b00*/  IADD3 R14, P1, P2, R14, R10, R3 ;  /* 0x0000000a0e0e7210 */ /* 0x000fe20007a3e003 */
[----:B------:R-:W-:Y:S01]  /*0b10*/  VIADD R4, R12, UR6 ;  /* 0x000000060c047c36 */ /* 0x000fe20008000000 */
[----:B------:R-:W-:Y:S01]  /*0b20*/  SHF.R.S32.HI R13, RZ, 0x1f, R12 ;  /* 0x0000001fff0d7819 */ /* 0x000fe2000001140c */
[----:B------:R-:W2:Y:S01]  /*0b30*/  LDG.E.U8.CONSTANT R9, desc[UR8][R18.64] ;  /* 0x0000000812097981 */ /* 0x000ea2000c1e9100 */
[----:B------:R-:W-:-:S02]  /*0b40*/  IADD3.X R15, PT, PT, R6, R11, R2, P1, P2 ;  /* 0x0000000b060f7210 */ /* 0x000fc40000fe4402 */
[-CC-:B------:R-:W-:Y:S02]  /*0b50*/  IADD3 R12, P1, P2, R12, R10.reuse, R3.reuse ;  /* 0x0000000a0c0c7210 */ /* 0x180fe40007a3e003 */
[----:B------:R-:W-:Y:S01]  /*0b60*/  IADD3 R16, P3, P4, R4, R10, R3 ;  /* 0x0000000a04107210 */ /* 0x000fe20007c7e003 */
[----:B------:R-:W3:Y:S01]  /*0b70*/  LDG.E.U8.CONSTANT R14, desc[UR8][R14.64] ;  /* 0x000000080e0e7981 */ /* 0x000ee2000c1e9100 */
[----:B------:R-:W-:Y:S02]  /*0b80*/  SHF.R.S32.HI R4, RZ, 0x1f, R4 ;  /* 0x0000001fff047819 */ /* 0x000fe40000011404 */
[-CC-:B------:R-:W-:Y:S02]  /*0b90*/  IADD3.X R13, PT, PT, R13, R11.reuse, R2.reuse, P1, P2 ;  /* 0x0000000b0d0d7210 */ /* 0x180fe40000fe4402 */
[----:B------:R-:W-:Y:S02]  /*0ba0*/  IADD3.X R17, PT, PT, R4, R11, R2, P3, P4 ;  /* 0x0000000b04117210 */ /* 0x000fe40001fe8402 */
[----:B------:R-:W0:Y:S01]  /*0bb0*/  LDC.64 R10, c[0x0][0x380] ;  /* 0x0000e000ff0a7b82 */ /* 0x000e220000000a00 */
[----:B------:R1:W4:Y:S04]  /*0bc0*/  LDG.E.U8.CONSTANT R12, desc[UR8][R12.64] ;  /* 0x000000080c0c7981 */ /* 0x000328000c1e9100 */
[----:B------:R4:W5:Y:S01]  /*0bd0*/  LDG.E.U8.CONSTANT R22, desc[UR8][R16.64] ;  /* 0x0000000810167981 */ /* 0x000962000c1e9100 */
[----:B------:R-:W-:-:S05]  /*0be0*/  IADD3 R4, P1, PT, R21, UR4, RZ ;  /* 0x0000000415047c10 */ /* 0x000fca000ff3e0ff */
[----:B------:R-:W-:Y:S01]  /*0bf0*/  IMAD.X R6, RZ, RZ, UR10, P1 ;  /* 0x0000000aff067e24 */ /* 0x000fe200088e06ff */
[----:B0-----:R-:W-:-:S04]  /*0c00*/  LEA R10, P1, R4, R10, 0x1 ;  /* 0x0000000a040a7211 */ /* 0x001fc800078208ff */
[----:B------:R-:W-:-:S05]  /*0c10*/  LEA.HI.X R11, R4, R11, R6, 0x1, P1 ;  /* 0x0000000b040b7211 */ /* 0x000fca00008f0c06 */
[----:B------:R-:W5:Y:S04]  /*0c20*/  LDG.E.U16.CONSTANT R18, desc[UR8][R10.64] ;  /* 0x000000080a127981 */ /* 0x000f68000c1e9500 */
[----:B------:R-:W5:Y:S04]  /*0c30*/  LDG.E.U16.CONSTANT R15, desc[UR8][R10.64+0x2] ;  /* 0x000002080a0f7981 */ /* 0x000f68000c1e9500 */
[----:B------:R-:W5:Y:S04]  /*0c40*/  LDG.E.U16.CONSTANT R4, desc[UR8][R10.64+0x4] ;  /* 0x000004080a047981 */ /* 0x000f68000c1e9500 */
[----:B------:R0:W5:Y:S01]  /*0c50*/  LDG.E.U16.CONSTANT R6, desc[UR8][R10.64+0x6] ;  /* 0x000006080a067981 */ /* 0x000162000c1e9500 */
[----:B------:R-:W-:-:S02]  /*0c60*/  VIADD R21, R21, 0x4 ;  /* 0x0000000415157836 */ /* 0x000fc40000000000 */
[----:B--2---:R-:W-:-:S06]  /*0c70*/  IMAD.SHL.U32 R9, R9, 0x4, RZ ;  /* 0x0000000409097824 */ /* 0x004fcc00078e00ff */
[----:B------:R-:W2:Y:S01]  /*0c80*/  LDC R9, c[0x3][R9] ;  /* 0x00c0000009097b82 */ /* 0x000ea20000000800 */
[----:B---3--:R-:W-:-:S07]  /*0c90*/  SHF.L.U32 R14, R14, 0x2, RZ ;  /* 0x000000020e0e7819 */ /* 0x008fce00000006ff */
[----:B-1----:R-:W1:Y:S01]  /*0ca0*/  LDC R13, c[0x3][R14] ;  /* 0x00c000000e0d7b82 */ /* 0x002e620000000800 */
[----:B----4-:R-:W-:Y:S02]  /*0cb0*/  IMAD.SHL.U32 R16, R12, 0x4, RZ ;  /* 0x000000040c107824 */ /* 0x010fe400078e00ff */
[----:B-----5:R-:W-:-:S05]  /*0cc0*/  IMAD.SHL.U32 R22, R22, 0x4, RZ ;  /* 0x0000000416167824 */ /* 0x020fca00078e00ff */
[----:B------:R-:W3:Y:S08]  /*0cd0*/  LDC R17, c[0x3][R16] ;  /* 0x00c0000010117b82 */ /* 0x000ef00000000800 */
[----:B------:R-:W4:Y:S01]  /*0ce0*/  LDC R19, c[0x3][R22] ;  /* 0x00c0000016137b82 */ /* 0x000f220000000800 */
[----:B------:R-:W-:Y:S01]  /*0cf0*/  IMAD.U32 R18, R18, 0x10000, RZ ;  /* 0x0001000012127824 */ /* 0x000fe200078e00ff */
[----:B------:R-:W-:Y:S01]  /*0d00*/  SHF.L.U32 R15, R15, 0x10, RZ ;  /* 0x000000100f0f7819 */ /* 0x000fe200000006ff */
[----:B--2---:R-:W-:-:S04]  /*0d10*/  FMUL R12, R8, R9 ;  /* 0x00000009080c7220 */ /* 0x004fc80000400000 */
[----:B------:R-:W-:Y:S01]  /*0d20*/  FFMA R12, R18, R12, R23 ;  /* 0x0000000c120c7223 */ /* 0x000fe20000000017 */
[----:B-1----:R-:W-:Y:S01]  /*0d30*/  FMUL R13, R8, R13 ;  /* 0x0000000d080d7220 */ /* 0x002fe20000400000 */
[----:B0-----:R-:W-:-:S03]  /*0d40*/  IMAD.U32 R11, R4, 0x10000, RZ ;  /* 0x00010000040b7824 */ /* 0x001fc600078e00ff */
[----:B------:R-:W-:Y:S01]  /*0d50*/  FFMA R12, R15, R13, R12 ;  /* 0x0000000d0f0c7223 */ /* 0x000fe2000000000c */
[----:B---3--:R-:W-:Y:S01]  /*0d60*/  FMUL R17, R8, R17 ;  /* 0x0000001108117220 */ /* 0x008fe20000400000 */
[----:B------:R-:W-:-:S03]  /*0d70*/  IMAD.U32 R6, R6, 0x10000, RZ ;  /* 0x0001000006067824 */ /* 0x000fc600078e00ff */
[----:B------:R-:W-:Y:S01]  /*0d80*/  FFMA R11, R11, R17, R12 ;  /* 0x000000110b0b7223 */ /* 0x000fe2000000000c */
[----:B----4-:R-:W-:-:S04]  /*0d90*/  FMUL R19, R8, R19 ;  /* 0x0000001308137220 */ /* 0x010fc80000400000 */
[----:B------:R-:W-:-:S07]  /*0da0*/  FFMA R23, R6, R19, R11 ;  /* 0x0000001306177223 */ /* 0x000fce000000000b */
.L_x_4:
[----:B------:R-:W-:Y:S05]  /*0db0*/  @!P0 BRA `(.L_x_1) ;  /* 0x0000000000d48947 */ /* 0x000fea0003800000 */
[----:B------:R-:W-:Y:S02]  /*0dc0*/  ISETP.NE.AND P1, PT, R20, 0x1, PT ;  /* 0x000000011400780c */ /* 0x000fe40003f25270 */
[----:B------:R-:W-:-:S04]  /*0dd0*/  LOP3.LUT R7, R7, 0x1, RZ, 0xc0, !PT ;  /* 0x0000000107077812 */ /* 0x000fc800078ec0ff */
[----:B------:R-:W-:-:S07]  /*0de0*/  ISETP.NE.U32.AND P0, PT, R7, 0x1, PT ;  /* 0x000000010700780c */ /* 0x000fce0003f05070 */
[----:B------:R-:W-:Y:S06]  /*0df0*/  @!P1 BRA `(.L_x_5) ;  /* 0x0000000000789947 */ /* 0x000fec0003800000 */
[----:B------:R-:W0:Y:S01]  /*0e00*/  LDCU UR6, c[0x0][0x3a4] ;  /* 0x00007480ff0677ac */ /* 0x000e220008000800 */
[----:B------:R-:W1:Y:S08]  /*0e10*/  LDC.64 R12, c[0x0][0x388] ;  /* 0x0000e200ff0c7b82 */ /* 0x000e700000000a00 */
[----:B------:R-:W2:Y:S01]  /*0e20*/  LDC.64 R14, c[0x0][0x380] ;  /* 0x0000e000ff0e7b82 */ /* 0x000ea20000000a00 */
[----:B0-----:R-:W-:-:S05]  /*0e30*/  IMAD R10, R21, UR6, RZ ;  /* 0x00000006150a7c24 */ /* 0x001fca000f8e02ff */
[C---:B------:R-:W-:Y:S02]  /*0e40*/  IADD3 R6, PT, PT, R10.reuse, UR6, RZ ;  /* 0x000000060a067c10 */ /* 0x040fe4000fffe0ff */
[----:B------:R-:W-:Y:S02]  /*0e50*/  SHF.R.S32.HI R4, RZ, 0x1f, R10 ;  /* 0x0000001fff047819 */ /* 0x000fe4000001140a */
[-CC-:B-1----:R-:W-:Y:S02]  /*0e60*/  IADD3 R10, P1, P2, R10, R12.reuse, R3.reuse ;  /* 0x0000000c0a0a7210 */ /* 0x182fe40007a3e003 */
[----:B------:R-:W-:Y:S02]  /*0e70*/  IADD3 R12, P3, P4, R6, R12, R3 ;  /* 0x0000000c060c7210 */ /* 0x000fe40007c7e003 */
[----:B------:R-:W-:Y:S02]  /*0e80*/  IADD3.X R11, PT, PT, R4, R13, R2, P1, P2 ;  /* 0x0000000d040b7210 */ /* 0x000fe40000fe4402 */
[----:B------:R-:W-:-:S03]  /*0e90*/  SHF.R.S32.HI R6, RZ, 0x1f, R6 ;  /* 0x0000001fff067819 */ /* 0x000fc60000011406 */
[----:B------:R-:W3:Y:S01]  /*0ea0*/  LDG.E.U8.CONSTANT R10, desc[UR8][R10.64] ;  /* 0x000000080a0a7981 */ /* 0x000ee2000c1e9100 */
[----:B------:R-:W-:-:S05]  /*0eb0*/  IADD3.X R13, PT, PT, R6, R13, R2, P3, P4 ;  /* 0x0000000d060d7210 */ /* 0x000fca0001fe8402 */
[----:B------:R-:W4:Y:S01]  /*0ec0*/  LDG.E.U8.CONSTANT R12, desc[UR8][R12.64] ;  /* 0x000000080c0c7981 */ /* 0x000f22000c1e9100 */
[----:B------:R-:W-:-:S05]  /*0ed0*/  IADD3 R4, P1, PT, R21, UR4, RZ ;  /* 0x0000000415047c10 */ /* 0x000fca000ff3e0ff */
[----:B------:R-:W-:Y:S01]  /*0ee0*/  IMAD.X R7, RZ, RZ, UR10, P1 ;  /* 0x0000000aff077e24 */ /* 0x000fe200088e06ff */
[----:B--2---:R-:W-:-:S04]  /*0ef0*/  LEA R6, P1, R4, R14, 0x1 ;  /* 0x0000000e04067211 */ /* 0x004fc800078208ff */
[----:B------:R-:W-:-:S05]  /*0f00*/  LEA.HI.X R7, R4, R15, R7, 0x1, P1 ;  /* 0x0000000f04077211 */ /* 0x000fca00008f0c07 */
[----:B------:R-:W2:Y:S04]  /*0f10*/  LDG.E.U16.CONSTANT R4, desc[UR8][R6.64] ;  /* 0x0000000806047981 */ /* 0x000ea8000c1e9500 */
[----:B------:R-:W5:Y:S01]  /*0f20*/  LDG.E.U16.CONSTANT R14, desc[UR8][R6.64+0x2] ;  /* 0x00000208060e7981 */ /* 0x000f62000c1e9500 */
[----:B------:R-:W-:Y:S02]  /*0f30*/  VIADD R21, R21, 0x2 ;  /* 0x0000000215157836 */ /* 0x000fe40000000000 */
[----:B---3--:R-:W-:Y:S02]  /*0f40*/  IMAD.SHL.U32 R9, R10, 0x4, RZ ;  /* 0x000000040a097824 */ /* 0x008fe400078e00ff */
[----:B----4-:R-:W-:-:S04]  /*0f50*/  IMAD.SHL.U32 R15, R12, 0x4, RZ ;  /* 0x000000040c0f7824 */ /* 0x010fc800078e00ff */
[----:B------:R-:W0:Y:S08]  /*0f60*/  LDC R9, c[0x3][R9] ;  /* 0x00c0000009097b82 */ /* 0x000e300000000800 */
[----:B------:R-:W1:Y:S01]  /*0f70*/  LDC R15, c[0x3][R15] ;  /* 0x00c000000f0f7b82 */ /* 0x000e620000000800 */
[----:B--2---:R-:W-:Y:S01]  /*0f80*/  SHF.L.U32 R4, R4, 0x10, RZ ;  /* 0x0000001004047819 */ /* 0x004fe200000006ff */
[----:B-----5:R-:W-:-:S02]  /*0f90*/  IMAD.U32 R11, R14, 0x10000, RZ ;  /* 0x000100000e0b7824 */ /* 0x020fc400078e00ff */
[----:B0-----:R-:W-:-:S04]  /*0fa0*/  FMUL R10, R8, R9 ;  /* 0x00000009080a7220 */ /* 0x001fc80000400000 */
[----:B------:R-:W-:Y:S01]  /*0fb0*/  FFMA R4, R4, R10, R23 ;  /* 0x0000000a04047223 */ /* 0x000fe20000000017 */
[----:B-1----:R-:W-:-:S04]  /*0fc0*/  FMUL R23, R8, R15 ;  /* 0x0000000f08177220 */ /* 0x002fc80000400000 */
[----:B------:R-:W-:-:S07]  /*0fd0*/  FFMA R23, R11, R23, R4 ;  /* 0x000000170b177223 */ /* 0x000fce0000000004 */
.L_x_5:
[----:B------:R-:W-:Y:S05]  /*0fe0*/  @P0 BRA `(.L_x_1) ;  /* 0x0000000000480947 */ /* 0x000fea0003800000 */
[----:B------:R-:W0:Y:S01]  /*0ff0*/  LDC.64 R10, c[0x0][0x388] ;  /* 0x0000e200ff0a7b82 */ /* 0x000e220000000a00 */
[----:B------:R-:W1:Y:S07]  /*1000*/  LDCU UR6, c[0x0][0x3a4] ;  /* 0x00007480ff0677ac */ /* 0x000e6e0008000800 */
[----:B------:R-:W2:Y:S01]  /*1010*/  LDC.64 R6, c[0x0][0x380] ;  /* 0x0000e000ff067b82 */ /* 0x000ea20000000a00 */
[----:B-1----:R-:W-:-:S05]  /*1020*/  IMAD R4, R21, UR6, RZ ;  /* 0x0000000615047c24 */ /* 0x002fca000f8e02ff */
[----:B0-----:R-:W-:Y:S02]  /*1030*/  IADD3 R10, P0, P1, R4, R10, R3 ;  /* 0x0000000a040a7210 */ /* 0x001fe4000791e003 */
[----:B------:R-:W-:-:S04]  /*1040*/  SHF.R.S32.HI R4, RZ, 0x1f, R4 ;  /* 0x0000001fff047819 */ /* 0x000fc80000011404 */
[----:B------:R-:W-:-:S05]  /*1050*/  IADD3.X R11, PT, PT, R4, R11, R2, P0, P1 ;  /* 0x0000000b040b7210 */ /* 0x000fca00007e2402 */
[----:B------:R-:W3:Y:S01]  /*1060*/  LDG.E.U8.CONSTANT R10, desc[UR8][R10.64] ;  /* 0x000000080a0a7981 */ /* 0x000ee2000c1e9100 */
[----:B------:R-:W-:-:S05]  /*1070*/  IADD3 R21, P0, PT, R21, UR4, RZ ;  /* 0x0000000415157c10 */ /* 0x000fca000ff1e0ff */
[----:B------:R-:W-:Y:S01]  /*1080*/  IMAD.X R4, RZ, RZ, UR10, P0 ;  /* 0x0000000aff047e24 */ /* 0x000fe200080e06ff */
[----:B--2---:R-:W-:-:S04]  /*1090*/  LEA R6, P0, R21, R6, 0x1 ;  /* 0x0000000615067211 */ /* 0x004fc800078008ff */
[----:B------:R-:W-:-:S05]  /*10a0*/  LEA.HI.X R7, R21, R7, R4, 0x1, P0 ;  /* 0x0000000715077211 */ /* 0x000fca00000f0c04 */
[----:B------:R-:W2:Y:S01]  /*10b0*/  LDG.E.U16.CONSTANT R6, desc[UR8][R6.64] ;  /* 0x0000000806067981 */ /* 0x000ea2000c1e9500 */
[----:B---3--:R-:W-:-:S06]  /*10c0*/  SHF.L.U32 R9, R10, 0x2, RZ ;  /* 0x000000020a097819 */ /* 0x008fcc00000006ff */
[----:B------:R-:W0:Y:S01]  /*10d0*/  LDC R9, c[0x3][R9] ;  /* 0x00c0000009097b82 */ /* 0x000e220000000800 */
[----:B--2---:R-:W-:Y:S02]  /*10e0*/  IMAD.U32 R4, R6, 0x10000, RZ ;  /* 0x0001000006047824 */ /* 0x004fe400078e00ff */
[----:B0-----:R-:W-:-:S04]  /*10f0*/  FMUL R8, R8, R9 ;  /* 0x0000000908087220 */ /* 0x001fc80000400000 */
[----:B------:R-:W-:-:S07]  /*1100*/  FFMA R23, R4, R8, R23 ;  /* 0x0000000804177223 */ /* 0x000fce0000000017 */
.L_x_1:
[----:B------:R-:W-:-:S05]  /*1110*/  VIADD R5, R5, 0x1 ;  /* 0x0000000105057836 */ /* 0x000fca0000000000 */
[----:B------:R-:W-:-:S13]  /*1120*/  ISETP.NE.AND P0, PT, R5, UR5, PT ;  /* 0x0000000505007c0c */ /* 0x000fda000bf05270 */
[----:B------:R-:W-:Y:S05]  /*1130*/  @P0 BRA `(.L_x_6) ;  /* 0xfffffff000080947 */ /* 0x000fea000383ffff */
.L_x_0:
[----:B------:R-:W0:Y:S01]  /*1140*/  LDCU.64 UR4, c[0x0][0x398] ;  /* 0x00007300ff0477ac */ /* 0x000e220008000a00 */
[----:B------:R-:W-:Y:S02]  /*1150*/  IADD3 R3, P0, PT, R3, R0, RZ ;  /* 0x0000000003037210 */ /* 0x000fe40007f1e0ff */
[----:B------:R-:W-:Y:S02]  /*1160*/  F2FP.BF16.F32.PACK_AB R23, RZ, R23 ;  /* 0x00000017ff17723e */ /* 0x000fe400000010ff */
[----:B------:R-:W-:Y:S02]  /*1170*/  LEA.HI.X.SX32 R0, R0, R2, 0x1, P0 ;  /* 0x0000000200007211 */ /* 0x000fe400000f0eff */
[----:B0-----:R-:W-:-:S04]  /*1180*/  LEA R2, P0, R3, UR4, 0x1 ;  /* 0x0000000403027c11 */ /* 0x001fc8000f8008ff */
[----:B------:R-:W-:-:S05]  /*1190*/  LEA.HI.X R3, R3, UR5, R0, 0x1, P0 ;  /* 0x0000000503037c11 */ /* 0x000fca00080f0c00 */
[----:B------:R-:W-:Y:S01]  /*11a0*/  STG.E.U16 desc[UR8][R2.64], R23 ;  /* 0x0000001702007986 */ /* 0x000fe2000c101508 */
[----:B------:R-:W-:Y:S05]  /*11b0*/  EXIT ;  /* 0x000000000000794d */ /* 0x000fea0003800000 */
.L_x_7:
[----:B------:R-:W-:-:S00]  /*11c0*/  BRA `(.L_x_7) ;  /* 0xfffffffc00fc7947 */ /* 0x000fc0000383ffff */
[----:B------:R-:W-:-:S00]  /*11d0*/  NOP ;  /* 0x0000000000007918 */ /* 0x000fc00000000000 */
        /* <DEDUP_REMOVED lines=10> */
.L_x_20:


//--------------------- .text._ZN8pygpukit3ops4gemv20gemv_fp8_vec4_kernelINS1_13GemvFP8ConfigEEEvPK13__nv_bfloat16PKhS6_PS4_iii --------------------------
	.section	.text._ZN8pygpukit3ops4gemv20gemv_fp8_vec4_kernelINS1_13GemvFP8ConfigEEEvPK13__nv_bfloat16PKhS6_PS4_iii,"ax",@progbits
	.align	128
        .global         _ZN8pygpukit3ops4gemv20gemv_fp8_vec4_kernelINS1_13GemvFP8ConfigEEEvPK13__nv_bfloat16PKhS6_PS4_iii
        .type           _ZN8pygpukit3ops4gemv20gemv_fp8_vec4_kernelINS1_13GemvFP8ConfigEEEvPK13__nv_bfloat16PKhS6_PS4_iii,@function
        .size           _ZN8pygpukit3ops4gemv20gemv_fp8_vec4_kernelINS1_13GemvFP8ConfigEEEvPK13__nv_bfloat16PKhS6_PS4_iii,(.L_x_21 - _ZN8pygpukit3ops4gemv20gemv_fp8_vec4_kernelINS1_13GemvFP8ConfigEEEvPK13__nv_bfloat16PKhS6_PS4_iii)
        .other          _ZN8pygpukit3ops4gemv20gemv_fp8_vec4_kernelINS1_13GemvFP8ConfigEEEvPK13__nv_bfloat16PKhS6_PS4_iii,@"STO_CUDA_ENTRY STV_DEFAULT"
_ZN8pygpukit3ops4gemv20gemv_fp8_vec4_kernelINS1_13GemvFP8ConfigEEEvPK13__nv_bfloat16PKhS6_PS4_iii:
.text._ZN8pygpukit3ops4gemv20gemv_fp8_vec4_kernelINS1_13GemvFP8ConfigEEEvPK13__nv_bfloat16PKhS6_PS4_iii:
[----:B------:R-:W-:Y:S01]  /*0000*/  LDC R1, c[0x0][0x37c] ;  /* 0x0000df00ff017b82 */ /* 0x000fe20000000800 */
[----:B------:R-:W0:Y:S01]  /*0010*/  S2R R0, SR_TID.X ;  /* 0x0000000000007919 */ /* 0x000e220000002100 */
[----:B------:R-:W1:Y:S01]  /*0020*/  LDCU UR12, c[0x0][0x3a4] ;  /* 0x00007480ff0c77ac */ /* 0x000e620008000800 */
[----:B------:R-:W0:Y:S02]  /*0030*/  S2R R3, SR_CTAID.X ;  /* 0x0000000000037919 */ /* 0x000e240000002500 */
[----:B0-----:R-:W-:-:S04]  /*0040*/  LEA R0, R3, R0, 0x8 ;  /* 0x0000000003007211 */ /* 0x001fc800078e40ff */
[----:B-1----:R-:W-:-:S13]  /*0050*/  ISETP.GE.AND P0, PT, R0, UR12, PT ;  /* 0x0000000c00007c0c */ /* 0x002fda000bf06270 */
[----:B------:R-:W-:Y:S05]  /*0060*/  @P0 EXIT ;  /* 0x000000000000094d */ /* 0x000fea0003800000 */
[----:B------:R-:W0:Y:S01]  /*0070*/  LDCU UR4, c[0x0][0x3a0] ;  /* 0x00007400ff0477ac */ /* 0x000e220008000800 */
[----:B------:R-:W-:Y:S01]  /*0080*/  IMAD.MOV.U32 R20, RZ, RZ, RZ ;  /* 0x000000ffff147224 */ /* 0x000fe200078e00ff */
[----:B------:R-:W1:Y:S01]  /*0090*/  LDCU.64 UR10, c[0x0][0x358] ;  /* 0x00006b00ff0a77ac */ /* 0x000e620008000a00 */
[----:B0-----:R-:W-:-:S09]  /*00a0*/  UISETP.GE.AND UP0, UPT, UR4, 0x1, UPT ;  /* 0x000000010400788c */ /* 0x001fd2000bf06270 */
[----:B-1----:R-:W-:Y:S05]  /*00b0*/  BRA.U !UP0, `(.L_x_8) ;  /* 0x0000002108187547 */ /* 0x002fea000b800000 */
[----:B------:R-:W0:Y:S01]  /*00c0*/  LDCU.64 UR6, c[0x0][0x388] ;  /* 0x00007100ff0677ac */ /* 0x000e220008000a00 */
[----:B------:R-:W-:Y:S02]  /*00d0*/  HFMA2 R20, -RZ, RZ, 0, 0 ;  /* 0x00000000ff147431 */ /* 0x000fe400000001ff */
[----:B------:R-:W-:Y:S01]  /*00e0*/  IMAD.MOV.U32 R8, RZ, RZ, 0x80 ;  /* 0x00000080ff087424 */ /* 0x000fe200078e00ff */
[----:B------:R-:W-:Y:S02]  /*00f0*/  USHF.R.S32.HI UR5, URZ, 0x1f, UR12 ;  /* 0x0000001fff057899 */ /* 0x000fe4000801140c */
[----:B------:R-:W-:Y:S02]  /*0100*/  UIADD3 UR4, UPT, UPT, UR4, 0x7f, URZ ;  /* 0x0000007f04047890 */ /* 0x000fe4000fffe0ff */
[----:B------:R-:W-:Y:S02]  /*0110*/  USHF.L.U32 UR8, UR12, 0x7, URZ ;  /* 0x000000070c087899 */ /* 0x000fe400080006ff */
[----:B------:R-:W-:-:S02]  /*0120*/  MOV R4, UR5 ;  /* 0x0000000500047c02 */ /* 0x000fc40008000f00 */
[----:B0-----:R-:W-:Y:S01]  /*0130*/  IADD3 R2, P0, PT, R0, UR6, RZ ;  /* 0x0000000600027c10 */ /* 0x001fe2000ff1e0ff */
[----:B------:R-:W-:-:S03]  /*0140*/  USHF.R.U32.HI UR6, URZ, 0x7, UR4 ;  /* 0x00000007ff067899 */ /* 0x000fc60008011604 */
[----:B------:R-:W-:Y:S01]  /*0150*/  LEA.HI.X.SX32 R3, R0, UR7, 0x1, P0 ;  /* 0x0000000700037c11 */ /* 0x000fe200080f0eff */
[----:B------:R-:W-:-:S08]  /*0160*/  UMOV UR4, URZ ;  /* 0x000000ff00047c82 */ /* 0x000fd00008000000 */
.L_x_18:
[----:B------:R-:W0:Y:S01]  /*0170*/  LDCU UR5, c[0x0][0x3a8] ;  /* 0x00007500ff0577ac */ /* 0x000e220008000800 */
[----:B------:R-:W1:Y:S01]  /*0180*/  LDC.64 R10, c[0x0][0x390] ;  /* 0x0000e400ff0a7b82 */ /* 0x000e620000000a00 */
[----:B------:R-:W-:-:S04]  /*0190*/  SHF.R.S32.HI R5, RZ, 0x1f, R0 ;  /* 0x0000001fff057819 */ /* 0x000fc80000011400 */
[----:B------:R-:W-:-:S03]  /*01a0*/  LEA.HI R5, R5, R0, RZ, 0x7 ;  /* 0x0000000005057211 */ /* 0x000fc600078f38ff */
[----:B------:R-:W2:Y:S01]  /*01b0*/  LDC R7, c[0x0][0x3a0] ;  /* 0x0000e800ff077b82 */ /* 0x000ea20000000800 */
[----:B------:R-:W-:Y:S01]  /*01c0*/  SHF.R.S32.HI R5, RZ, 0x7, R5 ;  /* 0x00000007ff057819 */ /* 0x000fe20000011405 */
[----:B0-----:R-:W-:-:S04]  /*01d0*/  IMAD.U32 R6, RZ, RZ, UR5 ;  /* 0x00000005ff067e24 */ /* 0x001fc8000f8e00ff */
[----:B------:R-:W-:-:S04]  /*01e0*/  IMAD R5, R6, UR4, R5 ;  /* 0x0000000406057c24 */ /* 0x000fc8000f8e0205 */
[----:B-1----:R-:W-:-:S05]  /*01f0*/  IMAD.WIDE R10, R5, 0x2, R10 ;  /* 0x00000002050a7825 */ /* 0x002fca00078e020a */
[----:B------:R-:W3:Y:S01]  /*0200*/  LDG.E.U16.CONSTANT R6, desc[UR10][R10.64] ;  /* 0x0000000a0a067981 */ /* 0x000ee2000c1e9500 */
[----:B------:R-:W-:Y:S01]  /*0210*/  USHF.L.U32 UR7, UR4, 0x7, URZ ;  /* 0x0000000704077899 */ /* 0x000fe200080006ff */
[----:B--2---:R-:W-:-:S03]  /*0220*/  VIMNMX R8, PT, PT, R8, R7, PT ;  /* 0x0000000708087248 */ /* 0x004fc60003fe0100 */
[----:B------:R-:W-:Y:S02]  /*0230*/  UIADD3 UR9, UPT, UPT, UR7, 0x4, URZ ;  /* 0x0000000407097890 */ /* 0x000fe4000fffe0ff */
[----:B------:R-:W-:-:S04]  /*0240*/  MOV R5, UR7 ;  /* 0x0000000700057c02 */ /* 0x000fc80008000f00 */
[----:B------:R-:W-:Y:S01]  /*0250*/  ISETP.LT.AND P0, PT, R7, UR9, PT ;  /* 0x0000000907007c0c */ /* 0x000fe2000bf01270 */
[----:B---3--:R-:W-:-:S12]  /*0260*/  IMAD.U32 R6, R6, 0x10000, RZ ;  /* 0x0001000006067824 */ /* 0x008fd800078e00ff */
[----:B------:R-:W-:Y:S05]  /*0270*/  @P0 BRA `(.L_x_9) ;  /* 0x0000001000c00947 */ /* 0x000fea0003800000 */
[----:B------:R-:W-:Y:S01]  /*0280*/  IMAD.U32 R10, RZ, RZ, UR7 ;  /* 0x00000007ff0a7e24 */ /* 0x000fe2000f8e00ff */
[----:B------:R-:W-:Y:S02]  /*0290*/  IADD3 R5, PT, PT, R8, 0x1, RZ ;  /* 0x0000000108057810 */ /* 0x000fe40007ffe0ff */
[----:B------:R-:W-:Y:S02]  /*02a0*/  MOV R21, UR9 ;  /* 0x0000000900157c02 */ /* 0x000fe40008000f00 */
[----:B------:R-:W-:-:S04]  /*02b0*/  VIADDMNMX R5, R10, 0x8, R5, !PT ;  /* 0x000000080a057846 */ /* 0x000fc80007800105 */
[----:B------:R-:W-:Y:S01]  /*02c0*/  R2UR UR5, R5 ;  /* 0x00000000050572ca */ /* 0x000fe200000e0000 */
[----:B------:R-:W-:-:S12]  /*02d0*/  IMAD.U32 R5, RZ, RZ, UR7 ;  /* 0x00000007ff057e24 */ /* 0x000fd8000f8e00ff */
[----:B------:R-:W-:-:S04]  /*02e0*/  UIADD3 UR5, UPT, UPT, UR5, -0x5, -UR7 ;  /* 0xfffffffb05057890 */ /* 0x000fc8000fffe807 */
[----:B------:R-:W-:Y:S02]  /*02f0*/  UISETP.GE.U32.AND UP0, UPT, UR5, 0xc, UPT ;  /* 0x0000000c0500788c */ /* 0x000fe4000bf06070 */
[----:B------:R-:W-:-:S07]  /*0300*/  ULEA.HI UR13, UR5, 0x1, URZ, 0x1e ;  /* 0x00000001050d7891 */ /* 0x000fce000f8ff0ff */
[----:B------:R-:W-:Y:S05]  /*0310*/  BRA.U !UP0, `(.L_x_10) ;  /* 0x0000000908847547 */ /* 0x000fea000b800000 */
[----:B------:R-:W-:Y:S01]  /*0320*/  UIMAD UR9, UR8, UR4, URZ ;  /* 0x00000004080972a4 */ /* 0x000fe2000f8e02ff */
[----:B------:R-:W-:Y:S01]  /*0330*/  MOV R5, UR7 ;  /* 0x0000000700057c02 */ /* 0x000fe20008000f00 */
[----:B------:R-:W-:-:S04]  /*0340*/  ULOP3.LUT UR5, UR13, 0x7ffffffc, URZ, 0xc0, !UPT ;  /* 0x7ffffffc0d057892 */ /* 0x000fc8000f8ec0ff */
[----:B------:R-:W-:Y:S01]  /*0350*/  IMAD.U32 R21, RZ, RZ, UR9 ;  /* 0x00000009ff157e24 */ /* 0x000fe2000f8e00ff */
[----:B------:R-:W-:-:S12]  /*0360*/  UIADD3 UR5, UPT, UPT, -UR5, URZ, URZ ;  /* 0x000000ff05057290 */ /* 0x000fd8000fffe1ff */
.L_x_11:
[----:B------:R-:W0:Y:S01]  /*0370*/  LDC R27, c[0x0][0x3a4] ;  /* 0x0000e900ff1b7b82 */ /* 0x000e220000000800 */
[----:B------:R-:W-:-:S04]  /*0380*/  IADD3 R24, P0, PT, R21, R2, RZ ;  /* 0x0000000215187210 */ /* 0x000fc80007f1e0ff */
[----:B------:R-:W-:-:S03]  /*0390*/  LEA.HI.X.SX32 R25, R21, R3, 0x1, P0 ;  /* 0x0000000315197211 */ /* 0x000fc600000f0eff */
[----:B------:R-:W1:Y:S02]  /*03a0*/  LDC.64 R10, c[0x0][0x380] ;  /* 0x0000e000ff0a7b82 */ /* 0x000e640000000a00 */
[----:B------:R2:W3:Y:S01]  /*03b0*/  LDG.E.U8.CONSTANT R22, desc[UR10][R24.64] ;  /* 0x0000000a18167981 */ /* 0x0004e2000c1e9100 */
[----:B0-----:R-:W-:Y:S02]  /*03c0*/  IADD3 R18, P0, PT, R24, R27, RZ ;  /* 0x0000001b18127210 */ /* 0x001fe40007f1e0ff */
[----:B------:R-:W-:-:S04]  /*03d0*/  SHF.R.S32.HI R4, RZ, 0x1f, R27 ;  /* 0x0000001fff047819 */ /* 0x000fc8000001141b */
[----:B------:R-:W-:-:S05]  /*03e0*/  IADD3.X R19, PT, PT, R4, R25, RZ, P0, !PT ;  /* 0x0000001904137210 */ /* 0x000fca00007fe4ff */
[----:B------:R0:W4:Y:S01]  /*03f0*/  LDG.E.U8.CONSTANT R23, desc[UR10][R18.64] ;  /* 0x0000000a12177981 */ /* 0x000122000c1e9100 */
[----:B-1----:R-:W-:-:S05]  /*0400*/  IMAD.WIDE.U32 R12, R5, 0x2, R10 ;  /* 0x00000002050c7825 */ /* 0x002fca00078e000a */
[----:B------:R-:W5:Y:S01]  /*0410*/  LDG.E.CONSTANT R26, desc[UR10][R12.64] ;  /* 0x0000000a0c1a7981 */ /* 0x000f62000c1e9900 */
[----:B------:R-:W-:-:S05]  /*0420*/  IADD3 R14, P0, PT, R18, R27, RZ ;  /* 0x0000001b120e7210 */ /* 0x000fca0007f1e0ff */
[----:B------:R-:W-:Y:S01]  /*0430*/  IMAD.X R15, R4, 0x1, R19, P0 ;  /* 0x00000001040f7824 */ /* 0x000fe200000e0613 */
[----:B------:R-:W-:Y:S01]  /*0440*/  IADD3 R16, P0, PT, R14, R27, RZ ;  /* 0x0000001b0e107210 */ /* 0x000fe20007f1e0ff */
[----:B------:R-:W5:Y:S03]  /*0450*/  LDG.E.CONSTANT R12, desc[UR10][R12.64+0x4] ;  /* 0x0000040a0c0c7981 */ /* 0x000f66000c1e9900 */
[----:B------:R-:W-:Y:S02]  /*0460*/  IADD3.X R17, PT, PT, R4, R15, RZ, P0, !PT ;  /* 0x0000000f04117210 */ /* 0x000fe400007fe4ff */
[----:B--2---:R-:W-:Y:S01]  /*0470*/  IADD3 R24, P0, PT, R16, R27, RZ ;  /* 0x0000001b10187210 */ /* 0x004fe20007f1e0ff */
[----:B------:R-:W2:Y:S03]  /*0480*/  LDG.E.U8.CONSTANT R9, desc[UR10][R14.64] ;  /* 0x0000000a0e097981 */ /* 0x000ea6000c1e9100 */
[----:B------:R-:W-:Y:S01]  /*0490*/  IADD3.X R25, PT, PT, R4, R17, RZ, P0, !PT ;  /* 0x0000001104197210 */ /* 0x000fe200007fe4ff */
[----:B------:R1:W2:Y:S01]  /*04a0*/  LDG.E.U8.CONSTANT R28, desc[UR10][R16.64] ;  /* 0x0000000a101c7981 */ /* 0x0002a2000c1e9100 */
[----:B0-----:R-:W-:-:S05]  /*04b0*/  IADD3 R18, P0, PT, R24, R27, RZ ;  /* 0x0000001b18127210 */ /* 0x001fca0007f1e0ff */
[----:B------:R-:W-:-:S05]  /*04c0*/  IMAD.X R19, R4, 0x1, R25, P0 ;  /* 0x0000000104137824 */ /* 0x000fca00000e0619 */
[----:B------:R-:W2:Y:S01]  /*04d0*/  LDG.E.U8.CONSTANT R14, desc[UR10][R18.64] ;  /* 0x0000000a120e7981 */ /* 0x000ea2000c1e9100 */
[----:B-1----:R-:W-:-:S05]  /*04e0*/  IADD3 R17, PT, PT, R5, 0x4, RZ ;  /* 0x0000000405117810 */ /* 0x002fca0007ffe0ff */
[----:B------:R-:W-:-:S04]  /*04f0*/  IMAD.WIDE.U32 R10, R17, 0x2, R10 ;  /* 0x00000002110a7825 */ /* 0x000fc800078e000a */
[----:B---3--:R-:W-:-:S04]  /*0500*/  IMAD.SHL.U32 R29, R22, 0x4, RZ ;  /* 0x00000004161d7824 */ /* 0x008fc800078e00ff */
[----:B------:R0:W1:Y:S02]  /*0510*/  LDC R15, c[0x3][R29] ;  /* 0x00c000001d0f7b82 */ /* 0x0000640000000800 */
[----:B0-----:R4:W3:Y:S01]  /*0520*/  LDG.E.U8.CONSTANT R29, desc[UR10][R24.64] ;  /* 0x0000000a181d7981 */ /* 0x0018e2000c1e9100 */
[----:B------:R-:W-:Y:S02]  /*0530*/  IADD3 R22, P0, PT, R18, R27, RZ ;  /* 0x0000001b12167210 */ /* 0x000fe40007f1e0ff */
[----:B----4-:R-:W-:-:S03]  /*0540*/  SHF.L.U32 R25, R23, 0x2, RZ ;  /* 0x0000000217197819 */ /* 0x010fc600000006ff */
[----:B------:R-:W-:-:S05]  /*0550*/  IMAD.X R23, R4, 0x1, R19, P0 ;  /* 0x0000000104177824 */ /* 0x000fca00000e0613 */
[----:B------:R-:W4:Y:S01]  /*0560*/  LDG.E.U8.CONSTANT R18, desc[UR10][R22.64] ;  /* 0x0000000a16127981 */ /* 0x000f22000c1e9100 */
[----:B-----5:R-:W-:Y:S01]  /*0570*/  IMAD.U32 R17, R26, 0x10000, RZ ;  /* 0x000100001a117824 */ /* 0x020fe200078e00ff */
[----:B------:R-:W-:Y:S02]  /*0580*/  IADD3 R16, P0, PT, R22, R27, RZ ;  /* 0x0000001b16107210 */ /* 0x000fe40007f1e0ff */
[----:B------:R-:W5:Y:S01]  /*0590*/  LDG.E.CONSTANT R22, desc[UR10][R10.64+0x4] ;  /* 0x0000040a0a167981 */ /* 0x000f62000c1e9900 */
[----:B-1----:R-:W-:-:S04]  /*05a0*/  FMUL R15, R6, R15 ;  /* 0x0000000f060f7220 */ /* 0x002fc80000400000 */
[----:B------:R-:W-:Y:S01]  /*05b0*/  FFMA R24, R17, R15, R20 ;  /* 0x0000000f11187223 */ /* 0x000fe20000000014 */
[----:B------:R-:W-:Y:S01]  /*05c0*/  IADD3.X R17, PT, PT, R4, R23, RZ, P0, !PT ;  /* 0x0000001704117210 */ /* 0x000fe200007fe4ff */
[----:B------:R-:W5:Y:S04]  /*05d0*/  LDG.E.CONSTANT R15, desc[UR10][R10.64] ;  /* 0x0000000a0a0f7981 */ /* 0x000f68000c1e9900 */
[----:B------:R0:W5:Y:S01]  /*05e0*/  LDG.E.U8.CONSTANT R20, desc[UR10][R16.64] ;  /* 0x0000000a10147981 */ /* 0x000162000c1e9100 */
[----:B------:R-:W1:Y:S01]  /*05f0*/  LDC R19, c[0x3][R25] ;  /* 0x00c0000019137b82 */ /* 0x000e620000000800 */
[----:B------:R-:W-:-:S05]  /*0600*/  PRMT R26, R26, 0x7632, R26 ;  /* 0x000076321a1a7816 */ /* 0x000fca000000001a */
[----:B------:R-:W-:Y:S01]  /*0610*/  IMAD.U32 R13, R26, 0x10000, RZ ;  /* 0x000100001a0d7824 */ /* 0x000fe200078e00ff */
[----:B--2---:R-:W-:Y:S01]  /*0620*/  SHF.L.U32 R26, R9, 0x2, RZ ;  /* 0x00000002091a7819 */ /* 0x004fe200000006ff */
[----:B------:R-:W-:Y:S02]  /*0630*/  IMAD.SHL.U32 R28, R28, 0x4, RZ ;  /* 0x000000041c1c7824 */ /* 0x000fe400078e00ff */
[----:B------:R-:W-:-:S06]  /*0640*/  IMAD.SHL.U32 R9, R14, 0x4, RZ ;  /* 0x000000040e097824 */ /* 0x000fcc00078e00ff */
[----:B------:R-:W2:Y:S01]  /*0650*/  LDC R9, c[0x3][R9] ;  /* 0x00c0000009097b82 */ /* 0x000ea20000000800 */
[----:B-1----:R-:W-:-:S04]  /*0660*/  FMUL R19, R6, R19 ;  /* 0x0000001306137220 */ /* 0x002fc80000400000 */
[----:B------:R-:W-:-:S03]  /*0670*/  FFMA R13, R13, R19, R24 ;  /* 0x000000130d0d7223 */ /* 0x000fc60000000018 */
[----:B------:R-:W1:Y:S08]  /*0680*/  LDC R19, c[0x3][R26] ;  /* 0x00c000001a137b82 */ /* 0x000e700000000800 */
[----:B------:R-:W0:Y:S01]  /*0690*/  LDC R24, c[0x3][R28] ;  /* 0x00c000001c187b82 */ /* 0x000e220000000800 */
[C---:B------:R-:W-:Y:S01]  /*06a0*/  IMAD.U32 R14, R12.reuse, 0x10000, RZ ;  /* 0x000100000c0e7824 */ /* 0x040fe200078e00ff */
[----:B------:R-:W-:Y:S01]  /*06b0*/  PRMT R12, R12, 0x7632, R12 ;  /* 0x000076320c0c7816 */ /* 0x000fe2000000000c */
[C---:B--2---:R-:W-:Y:S01]  /*06c0*/  FMUL R9, R6.reuse, R9 ;  /* 0x0000000906097220 */ /* 0x044fe20000400000 */
[----:B-1----:R-:W-:-:S04]  /*06d0*/  FMUL R19, R6, R19 ;  /* 0x0000001306137220 */ /* 0x002fc80000400000 */
[----:B------:R-:W-:Y:S01]  /*06e0*/  FFMA R14, R14, R19, R13 ;  /* 0x000000130e0e7223 */ /* 0x000fe2000000000d */
[----:B------:R-:W-:Y:S01]  /*06f0*/  SHF.L.U32 R13, R12, 0x10, RZ ;  /* 0x000000100c0d7819 */ /* 0x000fe200000006ff */
[----:B0-----:R-:W-:-:S04]  /*0700*/  FMUL R24, R6, R24 ;  /* 0x0000001806187220 */ /* 0x001fc80000400000 */
[----:B------:R-:W-:Y:S01]  /*0710*/  FFMA R14, R13, R24, R14 ;  /* 0x000000180d0e7223 */ /* 0x000fe2000000000e */
[----:B---3--:R-:W-:-:S06]  /*0720*/  SHF.L.U32 R25, R29, 0x2, RZ ;  /* 0x000000021d197819 */ /* 0x008fcc00000006ff */
[----:B------:R-:W0:Y:S01]  /*0730*/  LDC R25, c[0x3][R25] ;  /* 0x00c0000019197b82 */ /* 0x000e220000000800 */
[----:B----4-:R-:W-:-:S07]  /*0740*/  SHF.L.U32 R23, R18, 0x2, RZ ;  /* 0x0000000212177819 */ /* 0x010fce00000006ff */
[----:B------:R-:W1:Y:S01]  /*0750*/  LDC R23, c[0x3][R23] ;  /* 0x00c0000017177b82 */ /* 0x000e620000000800 */
[----:B------:R-:W-:-:S05]  /*0760*/  IADD3 R18, P0, PT, R16, R27, RZ ;  /* 0x0000001b10127210 */ /* 0x000fca0007f1e0ff */
[----:B------:R-:W-:Y:S01]  /*0770*/  IMAD.X R19, R4, 0x1, R17, P0 ;  /* 0x0000000104137824 */ /* 0x000fe200000e0611 */
[----:B------:R-:W-:-:S04]  /*0780*/  IADD3 R12, P0, PT, R18, R27, RZ ;  /* 0x0000001b120c7210 */ /* 0x000fc80007f1e0ff */
[----:B------:R-:W-:Y:S01]  /*0790*/  IADD3.X R13, PT, PT, R4, R19, RZ, P0, !PT ;  /* 0x00000013040d7210 */ /* 0x000fe200007fe4ff */
[----:B------:R2:W3:Y:S01]  /*07a0*/  LDG.E.U8.CONSTANT R24, desc[UR10][R18.64] ;  /* 0x0000000a12187981 */ /* 0x0004e2000c1e9100 */
[----:B------:R-:W-:-:S04]  /*07b0*/  IADD3 R16, P0, PT, R12, R27, RZ ;  /* 0x0000001b0c107210 */ /* 0x000fc80007f1e0ff */
[----:B------:R-:W-:Y:S01]  /*07c0*/  IADD3.X R17, PT, PT, R4, R13, RZ, P0, !PT ;  /* 0x0000000d04117210 */ /* 0x000fe200007fe4ff */
[----:B-----5:R-:W-:Y:S02]  /*07d0*/  IMAD.U32 R29, R15, 0x10000, RZ ;  /* 0x000100000f1d7824 */ /* 0x020fe400078e00ff */
[----:B0-----:R-:W-:Y:S01]  /*07e0*/  FMUL R28, R6, R25 ;  /* 0x00000019061c7220 */ /* 0x001fe20000400000 */
[----:B------:R-:W-:Y:S01]  /*07f0*/  IMAD.SHL.U32 R20, R20, 0x4, RZ ;  /* 0x0000000414147824 */ /* 0x000fe200078e00ff */
[----:B------:R0:W4:Y:S02]  /*0800*/  LDG.E.U8.CONSTANT R25, desc[UR10][R12.64] ;  /* 0x0000000a0c197981 */ /* 0x000124000c1e9100 */
[----:B------:R-:W-:Y:S01]  /*0810*/  FFMA R28, R29, R28, R14 ;  /* 0x0000001c1d1c7223 */ /* 0x000fe2000000000e */
[----:B------:R-:W-:Y:S02]  /*0820*/  IADD3 R14, P0, PT, R16, R27, RZ ;  /* 0x0000001b100e7210 */ /* 0x000fe40007f1e0ff */
[----:B------:R-:W-:Y:S01]  /*0830*/  PRMT R26, R15, 0x7632, R26 ;  /* 0x000076320f1a7816 */ /* 0x000fe2000000001a */
[----:B------:R-:W5:Y:S01]  /*0840*/  LDC R20, c[0x3][R20] ;  /* 0x00c0000014147b82 */ /* 0x000f620000000800 */
[----:B------:R-:W-:Y:S01]  /*0850*/  IADD3.X R15, PT, PT, R4, R17, RZ, P0, !PT ;  /* 0x00000011040f7210 */ /* 0x000fe200007fe4ff */
[----:B------:R1:W4:Y:S01]  /*0860*/  LDG.E.U8.CONSTANT R16, desc[UR10][R16.64] ;  /* 0x0000000a10107981 */ /* 0x000322000c1e9100 */
[----:B--2---:R-:W-:Y:S01]  /*0870*/  IADD3 R18, P0, PT, R14, R27, RZ ;  /* 0x0000001b0e127210 */ /* 0x004fe20007f1e0ff */
[----:B------:R-:W-:-:S02]  /*0880*/  IMAD.U32 R29, R26, 0x10000, RZ ;  /* 0x000100001a1d7824 */ /* 0x000fc400078e00ff */
[----:B------:R2:W4:Y:S01]  /*0890*/  LDG.E.U8.CONSTANT R26, desc[UR10][R14.64] ;  /* 0x0000000a0e1a7981 */ /* 0x000522000c1e9100 */
[----:B------:R-:W-:Y:S02]  /*08a0*/  IADD3.X R19, PT, PT, R4, R15, RZ, P0, !PT ;  /* 0x0000000f04137210 */ /* 0x000fe400007fe4ff */
[----:B0-----:R-:W-:Y:S01]  /*08b0*/  IADD3 R12, P0, PT, R18, R27, RZ ;  /* 0x0000001b120c7210 */ /* 0x001fe20007f1e0ff */
[----:B------:R-:W-:Y:S01]  /*08c0*/  FFMA R29, R29, R9, R28 ;  /* 0x000000091d1d7223 */ /* 0x000fe2000000001c */
[----:B-1----:R-:W-:Y:S01]  /*08d0*/  FMUL R23, R6, R23 ;  /* 0x0000001706177220 */ /* 0x002fe20000400000 */
[----:B------:R5:W4:Y:S01]  /*08e0*/  LDG.E.U8.CONSTANT R9, desc[UR10][R18.64] ;  /* 0x0000000a12097981 */ /* 0x000b22000c1e9100 */
[----:B------:R-:W-:Y:S01]  /*08f0*/  IADD3.X R13, PT, PT, R4, R19, RZ, P0, !PT ;  /* 0x00000013040d7210 */ /* 0x000fe200007fe4ff */
[----:B------:R-:W-:Y:S01]  /*0900*/  IMAD.U32 R17, R22, 0x10000, RZ ;  /* 0x0001000016117824 */ /* 0x000fe200078e00ff */
[----:B------:R-:W-:-:S03]  /*0910*/  IADD3 R28, P0, PT, R12, R27, RZ ;  /* 0x0000001b0c1c7210 */ /* 0x000fc60007f1e0ff */
[----:B------:R-:W-:Y:S01]  /*0920*/  FFMA R17, R17, R23, R29 ;  /* 0x0000001711117223 */ /* 0x000fe2000000001d */
[----:B------:R-:W4:Y:S01]  /*0930*/  LDG.E.U8.CONSTANT R12, desc[UR10][R12.64] ;  /* 0x0000000a0c0c7981 */ /* 0x000f22000c1e9100 */
[----:B------:R-:W-:Y:S01]  /*0940*/  IMAD.X R29, R4, 0x1, R13, P0 ;  /* 0x00000001041d7824 */ /* 0x000fe200000e060d */
[----:B--2---:R-:W-:Y:S02]  /*0950*/  IADD3 R14, P0, PT, R28, R27, RZ ;  /* 0x0000001b1c0e7210 */ /* 0x004fe40007f1e0ff */
[----:B------:R-:W2:Y:S02]  /*0960*/  LDG.E.CONSTANT R18, desc[UR10][R10.64+0x8] ;  /* 0x0000080a0a127981 */ /* 0x000ea4000c1e9900 */
[----:B------:R-:W-:Y:S02]  /*0970*/  IADD3.X R15, PT, PT, R4, R29, RZ, P0, !PT ;  /* 0x0000001d040f7210 */ /* 0x000fe400007fe4ff */
[----:B------:R0:W2:Y:S04]  /*0980*/  LDG.E.U8.CONSTANT R23, desc[UR10][R28.64] ;  /* 0x0000000a1c177981 */ /* 0x0000a8000c1e9100 */
[----:B------:R4:W2:Y:S01]  /*0990*/  LDG.E.U8.CONSTANT R14, desc[UR10][R14.64] ;  /* 0x0000000a0e0e7981 */ /* 0x0008a2000c1e9100 */
[----:B------:R-:W-:-:S03]  /*09a0*/  PRMT R22, R22, 0x7632, R22 ;  /* 0x0000763216167816 */ /* 0x000fc60000000016 */
[----:B------:R-:W2:Y:S02]  /*09b0*/  LDG.E.CONSTANT R13, desc[UR10][R10.64+0x10] ;  /* 0x0000100a0a0d7981 */ /* 0x000ea4000c1e9900 */
[----:B------:R-:W-:Y:S02]  /*09c0*/  IMAD.U32 R22, R22, 0x10000, RZ ;  /* 0x0001000016167824 */ /* 0x000fe400078e00ff */
[----:B-----5:R-:W-:Y:S02]  /*09d0*/  FMUL R19, R6, R20 ;  /* 0x0000001406137220 */ /* 0x020fe40000400000 */
[----:B------:R-:W5:Y:S02]  /*09e0*/  LDG.E.CONSTANT R20, desc[UR10][R10.64+0x14] ;  /* 0x0000140a0a147981 */ /* 0x000f64000c1e9900 */
[----:B------:R-:W-:Y:S02]  /*09f0*/  FFMA R19, R22, R19, R17 ;  /* 0x0000001316137223 */ /* 0x000fe40000000011 */
[----:B------:R1:W5:Y:S01]  /*0a00*/  LDG.E.CONSTANT R17, desc[UR10][R10.64+0xc] ;  /* 0x00000c0a0a117981 */ /* 0x000362000c1e9900 */
[----:B------:R-:W-:-:S04]  /*0a10*/  UIADD3 UR5, UPT, UPT, UR5, 0x4, URZ ;  /* 0x0000000405057890 */ /* 0x000fc8000fffe0ff */
[----:B------:R-:W-:Y:S01]  /*0a20*/  UISETP.NE.AND UP0, UPT, UR5, URZ, UPT ;  /* 0x000000ff0500728c */ /* 0x000fe2000bf05270 */
[----:B------:R-:W-:Y:S01]  /*0a30*/  LEA R21, R27, R21, 0x4 ;  /* 0x000000151b157211 */ /* 0x000fe200078e20ff */
[----:B------:R-:W-:Y:S01]  /*0a40*/  VIADD R5, R5, 0x10 ;  /* 0x0000001005057836 */ /* 0x000fe20000000000 */
[----:B---3--:R-:W-:-:S04]  /*0a50*/  SHF.L.U32 R24, R24, 0x2, RZ ;  /* 0x0000000218187819 */ /* 0x008fc800000006ff */
[----:B0-----:R-:W0:Y:S01]  /*0a60*/  LDC R29, c[0x3][R24] ;  /* 0x00c00000181d7b82 */ /* 0x001e220000000800 */
[----:B----4-:R-:W-:-:S07]  /*0a70*/  IMAD.SHL.U32 R15, R25, 0x4, RZ ;  /* 0x00000004190f7824 */ /* 0x010fce00078e00ff */
[----:B------:R-:W3:Y:S01]  /*0a80*/  LDC R15, c[0x3][R15] ;  /* 0x00c000000f0f7b82 */ /* 0x000ee20000000800 */
[----:B------:R-:W-:Y:S01]  /*0a90*/  SHF.L.U32 R25, R16, 0x2, RZ ;  /* 0x0000000210197819 */ /* 0x000fe200000006ff */
[----:B------:R-:W-:-:S06]  /*0aa0*/  IMAD.SHL.U32 R16, R26, 0x4, RZ ;  /* 0x000000041a107824 */ /* 0x000fcc00078e00ff */
[----:B------:R-:W4:Y:S01]  /*0ab0*/  LDC R25, c[0x3][R25] ;  /* 0x00c0000019197b82 */ /* 0x000f220000000800 */
[----:B------:R-:W-:-:S07]  /*0ac0*/  SHF.L.U32 R9, R9, 0x2, RZ ;  /* 0x0000000209097819 */ /* 0x000fce00000006ff */
[----:B------:R-:W4:Y:S01]  /*0ad0*/  LDC R16, c[0x3][R16] ;  /* 0x00c0000010107b82 */ /* 0x000f220000000800 */
[----:B-1----:R-:W-:-:S07]  /*0ae0*/  IMAD.SHL.U32 R11, R12, 0x4, RZ ;  /* 0x000000040c0b7824 */ /* 0x002fce00078e00ff */
[----:B------:R-:W1:Y:S01]  /*0af0*/  LDC R9, c[0x3][R9] ;  /* 0x00c0000009097b82 */ /* 0x000e620000000800 */
[----:B--2---:R-:W-:-:S07]  /*0b00*/  SHF.L.U32 R23, R23, 0x2, RZ ;  /* 0x0000000217177819 */ /* 0x004fce00000006ff */
[----:B------:R-:W2:Y:S01]  /*0b10*/  LDC R11, c[0x3][R11] ;  /* 0x00c000000b0b7b82 */ /* 0x000ea20000000800 */
[----:B------:R-:W-:-:S07]  /*0b20*/  IMAD.SHL.U32 R10, R14, 0x4, RZ ;  /* 0x000000040e0a7824 */ /* 0x000fce00078e00ff */
[----:B------:R-:W2:Y:S08]  /*0b30*/  LDC R23, c[0x3][R23] ;  /* 0x00c0000017177b82 */ /* 0x000eb00000000800 */
[----:B------:R-:W2:Y:S01]  /*0b40*/  LDC R10, c[0x3][R10] ;  /* 0x00c000000a0a7b82 */ /* 0x000ea20000000800 */
[----:B------:R-:W-:Y:S01]  /*0b50*/  SHF.L.U32 R12, R18, 0x10, RZ ;  /* 0x00000010120c7819 */ /* 0x000fe200000006ff */
[----:B0-----:R-:W-:Y:S01]  /*0b60*/  FMUL R29, R6, R29 ;  /* 0x0000001d061d7220 */ /* 0x001fe20000400000 */
[----:B------:R-:W-:-:S03]  /*0b70*/  PRMT R18, R18, 0x7632, R18 ;  /* 0x0000763212127816 */ /* 0x000fc60000000012 */
[----:B------:R-:W-:Y:S01]  /*0b80*/  FFMA R29, R12, R29, R19 ;  /* 0x0000001d0c1d7223 */ /* 0x000fe20000000013 */
[----:B---3--:R-:W-:Y:S01]  /*0b90*/  FMUL R19, R6, R15 ;  /* 0x0000000f06137220 */ /* 0x008fe20000400000 */
[----:B------:R-:W-:Y:S01]  /*0ba0*/  IMAD.U32 R18, R18, 0x10000, RZ ;  /* 0x0001000012127824 */ /* 0x000fe200078e00ff */
[C---:B-----5:R-:W-:Y:S01]  /*0bb0*/  SHF.L.U32 R12, R17.reuse, 0x10, RZ ;  /* 0x00000010110c7819 */ /* 0x060fe200000006ff */
[----:B----4-:R-:W-:Y:S01]  /*0bc0*/  FMUL R15, R6, R25 ;  /* 0x00000019060f7220 */ /* 0x010fe20000400000 */
[----:B------:R-:W-:Y:S01]  /*0bd0*/  PRMT R17, R17, 0x7632, R17 ;  /* 0x0000763211117816 */ /* 0x000fe20000000011 */
[----:B------:R-:W-:-:S04]  /*0be0*/  FFMA R19, R18, R19, R29 ;  /* 0x0000001312137223 */ /* 0x000fc8000000001d */
[----:B------:R-:W-:Y:S01]  /*0bf0*/  FFMA R12, R12, R15, R19 ;  /* 0x0000000f0c0c7223 */ /* 0x000fe20000000013 */
[----:B------:R-:W-:Y:S02]  /*0c00*/  IMAD.U32 R17, R17, 0x10000, RZ ;  /* 0x0001000011117824 */ /* 0x000fe400078e00ff */
[C---:B------:R-:W-:Y:S01]  /*0c10*/  FMUL R16, R6.reuse, R16 ;  /* 0x0000001006107220 */ /* 0x040fe20000400000 */
[C---:B------:R-:W-:Y:S02]  /*0c20*/  SHF.L.U32 R15, R13.reuse, 0x10, RZ ;  /* 0x000000100d0f7819 */ /* 0x040fe400000006ff */
[----:B------:R-:W-:Y:S01]  /*0c30*/  PRMT R13, R13, 0x7632, R13 ;  /* 0x000076320d0d7816 */ /* 0x000fe2000000000d */
[----:B------:R-:W-:Y:S01]  /*0c40*/  FFMA R12, R17, R16, R12 ;  /* 0x00000010110c7223 */ /* 0x000fe2000000000c */
[----:B-1----:R-:W-:-:S03]  /*0c50*/  FMUL R9, R6, R9 ;  /* 0x0000000906097220 */ /* 0x002fc60000400000 */
[----:B------:R-:W-:Y:S02]  /*0c60*/  IMAD.U32 R13, R13, 0x10000, RZ ;  /* 0x000100000d0d7824 */ /* 0x000fe400078e00ff */
[----:B------:R-:W-:Y:S01]  /*0c70*/  FFMA R14, R15, R9, R12 ;  /* 0x000000090f0e7223 */ /* 0x000fe2000000000c */
[----:B--2---:R-:W-:Y:S01]  /*0c80*/  FMUL R12, R6, R11 ;  /* 0x0000000b060c7220 */ /* 0x004fe20000400000 */
[C---:B------:R-:W-:Y:S02]  /*0c90*/  SHF.L.U32 R9, R20.reuse, 0x10, RZ ;  /* 0x0000001014097819 */ /* 0x040fe400000006ff */
[----:B------:R-:W-:Y:S01]  /*0ca0*/  PRMT R20, R20, 0x7632, R20 ;  /* 0x0000763214147816 */ /* 0x000fe20000000014 */
[----:B------:R-:W-:Y:S01]  /*0cb0*/  FFMA R14, R13, R12, R14 ;  /* 0x0000000c0d0e7223 */ /* 0x000fe2000000000e */
[----:B------:R-:W-:-:S03]  /*0cc0*/  FMUL R12, R6, R23 ;  /* 0x00000017060c7220 */ /* 0x000fc60000400000 */
[----:B------:R-:W-:Y:S02]  /*0cd0*/  IMAD.U32 R20, R20, 0x10000, RZ ;  /* 0x0001000014147824 */ /* 0x000fe400078e00ff */
[----:B------:R-:W-:Y:S01]  /*0ce0*/  FFMA R11, R9, R12, R14 ;  /* 0x0000000c090b7223 */ /* 0x000fe2000000000e */
[----:B------:R-:W-:-:S04]  /*0cf0*/  FMUL R9, R6, R10 ;  /* 0x0000000a06097220 */ /* 0x000fc80000400000 */
[----:B------:R-:W-:Y:S01]  /*0d00*/  FFMA R20, R20, R9, R11 ;  /* 0x0000000914147223 */ /* 0x000fe2000000000b */
[----:B------:R-:W-:Y:S06]  /*0d10*/  BRA.U UP0, `(.L_x_11) ;  /* 0xfffffff500947547 */ /* 0x000fec000b83ffff */
[----:B------:R-:W-:-:S07]  /*0d20*/  IADD3 R21, PT, PT, R5, 0x4, RZ ;  /* 0x0000000405157810 */ /* 0x000fce0007ffe0ff */
.L_x_10:
[----:B------:R-:W-:-:S09]  /*0d30*/  ULOP3.LUT UP0, URZ, UR13, 0x3, URZ, 0xc0, !UPT ;  /* 0x000000030dff7892 */ /* 0x000fd2000f80c0ff */
[----:B------:R-:W-:Y:S05]  /*0d40*/  BRA.U !UP0, `(.L_x_9) ;  /* 0x00000009080c7547 */ /* 0x000fea000b800000 */
[----:B------:R-:W-:Y:S01]  /*0d50*/  VIADD R9, R8, 0x1 ;  /* 0x0000000108097836 */ /* 0x000fe20000000000 */
[----:B------:R-:W-:-:S04]  /*0d60*/  MOV R10, UR7 ;  /* 0x00000007000a7c02 */ /* 0x000fc80008000f00 */
[----:B------:R-:W-:-:S05]  /*0d70*/  VIADDMNMX R9, R10, 0x8, R9, !PT ;  /* 0x000000080a097846 */ /* 0x000fca0007800109 */
[----:B------:R-:W-:-:S05]  /*0d80*/  VIADD R9, R9, 0xb ;  /* 0x0000000b09097836 */ /* 0x000fca0000000000 */
[C---:B------:R-:W-:Y:S02]  /*0d90*/  LOP3.LUT P1, RZ, R9.reuse, 0xc, RZ, 0xc0, !PT ;  /* 0x0000000c09ff7812 */ /* 0x040fe4000782c0ff */
[----:B------:R-:W-:-:S11]  /*0da0*/  LOP3.LUT P0, RZ, R9, 0x4, RZ, 0xc0, !PT ;  /* 0x0000000409ff7812 */ /* 0x000fd6000780c0ff */
[----:B------:R-:W-:Y:S05]  /*0db0*/  @!P1 BRA `(.L_x_12) ;  /* 0x0000000400449947 */ /* 0x000fea0003800000 */
[----:B------:R-:W0:Y:S02]  /*0dc0*/  LDC R27, c[0x0][0x3a4] ;  /* 0x0000e900ff1b7b82 */ /* 0x000e240000000800 */
[----:B0-----:R-:W-:-:S05]  /*0dd0*/  IMAD R4, R5, R27, RZ ;  /* 0x0000001b05047224 */ /* 0x001fca00078e02ff */
[----:B------:R-:W-:-:S04]  /*0de0*/  IADD3 R10, P1, PT, R4, R2, RZ ;  /* 0x00000002040a7210 */ /* 0x000fc80007f3e0ff */
[----:B------:R-:W-:Y:S02]  /*0df0*/  LEA.HI.X.SX32 R11, R4, R3, 0x1, P1 ;  /* 0x00000003040b7211 */ /* 0x000fe400008f0eff */
[----:B------:R-:W-:Y:S02]  /*0e00*/  SHF.R.S32.HI R4, RZ, 0x1f, R27 ;  /* 0x0000001fff047819 */ /* 0x000fe4000001141b */
[----:B------:R-:W-:Y:S01]  /*0e10*/  IADD3 R16, P1, PT, R10, R27, RZ ;  /* 0x0000001b0a107210 */ /* 0x000fe20007f3e0ff */
[----:B------:R0:W2:Y:S03]  /*0e20*/  LDG.E.U8.CONSTANT R9, desc[UR10][R10.64] ;  /* 0x0000000a0a097981 */ /* 0x0000a6000c1e9100 */
[----:B------:R-:W-:Y:S02]  /*0e30*/  IADD3.X R17, PT, PT, R4, R11, RZ, P1, !PT ;  /* 0x0000000b04117210 */ /* 0x000fe40000ffe4ff */
[-C--:B------:R-:W-:Y:S01]  /*0e40*/  IADD3 R18, P1, PT, R16, R27.reuse, RZ ;  /* 0x0000001b10127210 */ /* 0x080fe20007f3e0ff */
[----:B------:R-:W-:-:S02]  /*0e50*/  IMAD R13, R21, R27, RZ ;  /* 0x0000001b150d7224 */ /* 0x000fc400078e02ff */
[----:B------:R1:W3:Y:S02]  /*0e60*/  LDG.E.U8.CONSTANT R24, desc[UR10][R16.64] ;  /* 0x0000000a10187981 */ /* 0x0002e4000c1e9100 */
[----:B------:R-:W-:Y:S01]  /*0e70*/  IMAD.X R19, R4, 0x1, R17, P1 ;  /* 0x0000000104137824 */ /* 0x000fe200008e0611 */
[----:B------:R-:W-:Y:S01]  /*0e80*/  IADD3 R22, P1, PT, R18, R27, RZ ;  /* 0x0000001b12167210 */ /* 0x000fe20007f3e0ff */
[----:B0-----:R-:W0:Y:S03]  /*0e90*/  LDC.64 R10, c[0x0][0x380] ;  /* 0x0000e000ff0a7b82 */ /* 0x001e260000000a00 */
[----:B------:R-:W-:Y:S01]  /*0ea0*/  IADD3.X R23, PT, PT, R4, R19, RZ, P1, !PT ;  /* 0x0000001304177210 */ /* 0x000fe20000ffe4ff */
[----:B------:R4:W5:Y:S01]  /*0eb0*/  LDG.E.U8.CONSTANT R25, desc[UR10][R18.64] ;  /* 0x0000000a12197981 */ /* 0x000962000c1e9100 */
[----:B------:R-:W-:-:S03]  /*0ec0*/  IADD3 R12, P1, PT, R13, R2, RZ ;  /* 0x000000020d0c7210 */ /* 0x000fc60007f3e0ff */
[----:B------:R0:W5:Y:S01]  /*0ed0*/  LDG.E.U8.CONSTANT R26, desc[UR10][R22.64] ;  /* 0x0000000a161a7981 */ /* 0x000162000c1e9100 */
[----:B------:R-:W-:Y:S02]  /*0ee0*/  LEA.HI.X.SX32 R13, R13, R3, 0x1, P1 ;  /* 0x000000030d0d7211 */ /* 0x000fe400008f0eff */
[----:B------:R-:W-:-:S03]  /*0ef0*/  IADD3 R14, P1, PT, R12, R27, RZ ;  /* 0x0000001b0c0e7210 */ /* 0x000fc60007f3e0ff */
[----:B------:R-:W5:Y:S02]  /*0f00*/  LDG.E.U8.CONSTANT R12, desc[UR10][R12.64] ;  /* 0x0000000a0c0c7981 */ /* 0x000f64000c1e9100 */
[----:B------:R-:W-:Y:S01]  /*0f10*/  IMAD.X R15, R4, 0x1, R13, P1 ;  /* 0x00000001040f7824 */ /* 0x000fe200008e060d */
[----:B-1----:R-:W-:-:S04]  /*0f20*/  IADD3 R16, P1, PT, R14, R27, RZ ;  /* 0x0000001b0e107210 */ /* 0x002fc80007f3e0ff */
[----:B------:R-:W-:Y:S01]  /*0f30*/  IADD3.X R17, PT, PT, R4, R15, RZ, P1, !PT ;  /* 0x0000000f04117210 */ /* 0x000fe20000ffe4ff */
[----:B------:R-:W5:Y:S01]  /*0f40*/  LDG.E.U8.CONSTANT R14, desc[UR10][R14.64] ;  /* 0x0000000a0e0e7981 */ /* 0x000f62000c1e9100 */
[----:B----4-:R-:W-:-:S03]  /*0f50*/  IADD3 R18, P1, PT, R16, R27, RZ ;  /* 0x0000001b10127210 */ /* 0x010fc60007f3e0ff */
[----:B------:R-:W4:Y:S02]  /*0f60*/  LDG.E.U8.CONSTANT R16, desc[UR10][R16.64] ;  /* 0x0000000a10107981 */ /* 0x000f24000c1e9100 */
[----:B------:R-:W-:-:S05]  /*0f70*/  IMAD.X R19, R4, 0x1, R17, P1 ;  /* 0x0000000104137824 */ /* 0x000fca00008e0611 */
[----:B------:R5:W4:Y:S01]  /*0f80*/  LDG.E.U8.CONSTANT R18, desc[UR10][R18.64] ;  /* 0x0000000a12127981 */ /* 0x000b22000c1e9100 */
[----:B0-----:R-:W-:-:S05]  /*0f90*/  IMAD.WIDE.U32 R22, R5, 0x2, R10 ;  /* 0x0000000205167825 */ /* 0x001fca00078e000a */
[----:B------:R-:W4:Y:S04]  /*0fa0*/  LDG.E.CONSTANT R5, desc[UR10][R22.64] ;  /* 0x0000000a16057981 */ /* 0x000f28000c1e9900 */
[----:B------:R0:W4:Y:S01]  /*0fb0*/  LDG.E.CONSTANT R27, desc[UR10][R22.64+0x4] ;  /* 0x0000040a161b7981 */ /* 0x000122000c1e9900 */
[----:B------:R-:W-:-:S05]  /*0fc0*/  IMAD.WIDE.U32 R10, R21, 0x2, R10 ;  /* 0x00000002150a7825 */ /* 0x000fca00078e000a */
[----:B------:R-:W4:Y:S04]  /*0fd0*/  LDG.E.CONSTANT R13, desc[UR10][R10.64] ;  /* 0x0000000a0a0d7981 */ /* 0x000f28000c1e9900 */
[----:B------:R1:W4:Y:S01]  /*0fe0*/  LDG.E.CONSTANT R15, desc[UR10][R10.64+0x4] ;  /* 0x0000040a0a0f7981 */ /* 0x000322000c1e9900 */
[----:B--2---:R-:W-:-:S06]  /*0ff0*/  SHF.L.U32 R29, R9, 0x2, RZ ;  /* 0x00000002091d7819 */ /* 0x004fcc00000006ff */
[----:B------:R-:W2:Y:S01]  /*1000*/  LDC R29, c[0x3][R29] ;  /* 0x00c000001d1d7b82 */ /* 0x000ea20000000800 */
[----:B---3--:R-:W-:-:S07]  /*1010*/  IMAD.SHL.U32 R9, R24, 0x4, RZ ;  /* 0x0000000418097824 */ /* 0x008fce00078e00ff */
[----:B------:R-:W3:Y:S01]  /*1020*/  LDC R9, c[0x3][R9] ;  /* 0x00c0000009097b82 */ /* 0x000ee20000000800 */
[----:B-----5:R-:W-:Y:S01]  /*1030*/  SHF.L.U32 R19, R25, 0x2, RZ ;  /* 0x0000000219137819 */ /* 0x020fe200000006ff */
[----:B------:R-:W-:-:S06]  /*1040*/  IMAD.SHL.U32 R17, R26, 0x4, RZ ;  /* 0x000000041a117824 */ /* 0x000fcc00078e00ff */
[----:B------:R-:W5:Y:S01]  /*1050*/  LDC R19, c[0x3][R19] ;  /* 0x00c0000013137b82 */ /* 0x000f620000000800 */
[----:B0-----:R-:W-:-:S07]  /*1060*/  SHF.L.U32 R23, R12, 0x2, RZ ;  /* 0x000000020c177819 */ /* 0x001fce00000006ff */
[----:B------:R-:W0:Y:S01]  /*1070*/  LDC R17, c[0x3][R17] ;  /* 0x00c0000011117b82 */ /* 0x000e220000000800 */
[----:B-1----:R-:W-:-:S07]  /*1080*/  IMAD.SHL.U32 R11, R14, 0x4, RZ ;  /* 0x000000040e0b7824 */ /* 0x002fce00078e00ff */
[----:B------:R-:W1:Y:S01]  /*1090*/  LDC R23, c[0x3][R23] ;  /* 0x00c0000017177b82 */ /* 0x000e620000000800 */
[----:B----4-:R-:W-:-:S07]  /*10a0*/  SHF.L.U32 R10, R16, 0x2, RZ ;  /* 0x00000002100a7819 */ /* 0x010fce00000006ff */
[----:B------:R-:W4:Y:S01]  /*10b0*/  LDC R11, c[0x3][R11] ;  /* 0x00c000000b0b7b82 */ /* 0x000f220000000800 */
[----:B------:R-:W-:-:S07]  /*10c0*/  IMAD.SHL.U32 R18, R18, 0x4, RZ ;  /* 0x0000000412127824 */ /* 0x000fce00078e00ff */
[----:B------:R-:W4:Y:S08]  /*10d0*/  LDC R10, c[0x3][R10] ;  /* 0x00c000000a0a7b82 */ /* 0x000f300000000800 */
[----:B------:R-:W4:Y:S01]  /*10e0*/  LDC R25, c[0x3][R18] ;  /* 0x00c0000012197b82 */ /* 0x000f220000000800 */
[C---:B------:R-:W-:Y:S01]  /*10f0*/  SHF.L.U32 R12, R5.reuse, 0x10, RZ ;  /* 0x00000010050c7819 */ /* 0x040fe200000006ff */
[----:B--2---:R-:W-:Y:S01]  /*1100*/  FMUL R14, R6, R29 ;  /* 0x0000001d060e7220 */ /* 0x004fe20000400000 */
[----:B------:R-:W-:-:S03]  /*1110*/  PRMT R5, R5, 0x7632, R5 ;  /* 0x0000763205057816 */ /* 0x000fc60000000005 */
[----:B------:R-:W-:Y:S01]  /*1120*/  FFMA R14, R12, R14, R20 ;  /* 0x0000000e0c0e7223 */ /* 0x000fe20000000014 */
[----:B---3--:R-:W-:Y:S01]  /*1130*/  FMUL R12, R6, R9 ;  /* 0x00000009060c7220 */ /* 0x008fe20000400000 */
[----:B------:R-:W-:-:S04]  /*1140*/  IMAD.U32 R5, R5, 0x10000, RZ ;  /* 0x0001000005057824 */ /* 0x000fc800078e00ff */
[----:B------:R-:W-:Y:S01]  /*1150*/  FFMA R14, R5, R12, R14 ;  /* 0x0000000c050e7223 */ /* 0x000fe2000000000e */
[C---:B------:R-:W-:Y:S01]  /*1160*/  SHF.L.U32 R5, R27.reuse, 0x10, RZ ;  /* 0x000000101b057819 */ /* 0x040fe200000006ff */
[----:B-----5:R-:W-:Y:S01]  /*1170*/  FMUL R12, R6, R19 ;  /* 0x00000013060c7220 */ /* 0x020fe20000400000 */
[----:B------:R-:W-:-:S03]  /*1180*/  PRMT R27, R27, 0x7632, R27 ;  /* 0x000076321b1b7816 */ /* 0x000fc6000000001b */
[----:B------:R-:W-:Y:S01]  /*1190*/  FFMA R14, R5, R12, R14 ;  /* 0x0000000c050e7223 */ /* 0x000fe2000000000e */
[C---:B0-----:R-:W-:Y:S01]  /*11a0*/  FMUL R12, R6.reuse, R17 ;  /* 0x00000011060c7220 */ /* 0x041fe20000400000 */
[----:B------:R-:W-:Y:S01]  /*11b0*/  IMAD.U32 R27, R27, 0x10000, RZ ;  /* 0x000100001b1b7824 */ /* 0x000fe200078e00ff */
[C---:B------:R-:W-:Y:S02]  /*11c0*/  SHF.L.U32 R5, R13.reuse, 0x10, RZ ;  /* 0x000000100d057819 */ /* 0x040fe400000006ff */
[----:B------:R-:W-:Y:S01]  /*11d0*/  PRMT R13, R13, 0x7632, R13 ;  /* 0x000076320d0d7816 */ /* 0x000fe2000000000d */
[----:B------:R-:W-:Y:S01]  /*11e0*/  FFMA R12, R27, R12, R14 ;  /* 0x0000000c1b0c7223 */ /* 0x000fe2000000000e */
[----:B-1----:R-:W-:-:S03]  /*11f0*/  FMUL R23, R6, R23 ;  /* 0x0000001706177220 */ /* 0x002fc60000400000 */
[----:B------:R-:W-:Y:S02]  /*1200*/  IMAD.U32 R13, R13, 0x10000, RZ ;  /* 0x000100000d0d7824 */ /* 0x000fe400078e00ff */
[----:B------:R-:W-:Y:S01]  /*1210*/  FFMA R14, R5, R23, R12 ;  /* 0x00000017050e7223 */ /* 0x000fe2000000000c */
[C---:B------:R-:W-:Y:S01]  /*1220*/  PRMT R5, R15.reuse, 0x7632, R5 ;  /* 0x000076320f057816 */ /* 0x040fe20000000005 */
[----:B----4-:R-:W-:Y:S01]  /*1230*/  FMUL R12, R6, R11 ;  /* 0x0000000b060c7220 */ /* 0x010fe20000400000 */
[----:B------:R-:W-:-:S03]  /*1240*/  SHF.L.U32 R15, R15, 0x10, RZ ;  /* 0x000000100f0f7819 */ /* 0x000fc600000006ff */
[----:B------:R-:W-:Y:S01]  /*1250*/  FFMA R12, R13, R12, R14 ;  /* 0x0000000c0d0c7223 */ /* 0x000fe2000000000e */
[----:B------:R-:W-:Y:S01]  /*1260*/  FMUL R10, R6, R10 ;  /* 0x0000000a060a7220 */ /* 0x000fe20000400000 */
[----:B------:R-:W-:-:S03]  /*1270*/  IMAD.U32 R20, R5, 0x10000, RZ ;  /* 0x0001000005147824 */ /* 0x000fc600078e00ff */
[----:B------:R-:W-:Y:S01]  /*1280*/  FFMA R15, R15, R10, R12 ;  /* 0x0000000a0f0f7223 */ /* 0x000fe2000000000c */
[C---:B------:R-:W-:Y:S01]  /*1290*/  IADD3 R5, PT, PT, R21.reuse, 0x4, RZ ;  /* 0x0000000415057810 */ /* 0x040fe20007ffe0ff */
[----:B------:R-:W-:Y:S01]  /*12a0*/  FMUL R25, R6, R25 ;  /* 0x0000001906197220 */ /* 0x000fe20000400000 */
[----:B------:R-:W-:-:S03]  /*12b0*/  VIADD R21, R21, 0x8 ;  /* 0x0000000815157836 */ /* 0x000fc60000000000 */
[----:B------:R-:W-:-:S07]  /*12c0*/  FFMA R20, R20, R25, R15 ;  /* 0x0000001914147223 */ /* 0x000fce000000000f */
.L_x_12:
[----:B------:R-:W-:Y:S05]  /*12d0*/  @P0 BRA `(.L_x_9) ;  /* 0x0000000000a80947 */ /* 0x000fea0003800000 */
[----:B------:R-:W0:Y:S08]  /*12e0*/  LDC R15, c[0x0][0x3a4] ;  /* 0x0000e900ff0f7b82 */ /* 0x000e300000000800 */
[----:B------:R-:W1:Y:S01]  /*12f0*/  LDC.64 R16, c[0x0][0x380] ;  /* 0x0000e000ff107b82 */ /* 0x000e620000000a00 */
[----:B0-----:R-:W-:-:S05]  /*1300*/  IMAD R4, R5, R15, RZ ;  /* 0x0000000f05047224 */ /* 0x001fca00078e02ff */
[----:B------:R-:W-:-:S04]  /*1310*/  IADD3 R18, P0, PT, R4, R2, RZ ;  /* 0x0000000204127210 */ /* 0x000fc80007f1e0ff */
[----:B------:R-:W-:Y:S02]  /*1320*/  LEA.HI.X.SX32 R19, R4, R3, 0x1, P0 ;  /* 0x0000000304137211 */ /* 0x000fe400000f0eff */
[----:B------:R-:W-:Y:S02]  /*1330*/  SHF.R.S32.HI R4, RZ, 0x1f, R15 ;  /* 0x0000001fff047819 */ /* 0x000fe4000001140f */
[----:B------:R-:W-:Y:S02]  /*1340*/  IADD3 R10, P0, PT, R18, R15, RZ ;  /* 0x0000000f120a7210 */ /* 0x000fe40007f1e0ff */
[----:B------:R-:W2:Y:S02]  /*1350*/  LDG.E.U8.CONSTANT R18, desc[UR10][R18.64] ;  /* 0x0000000a12127981 */ /* 0x000ea4000c1e9100 */
[----:B------:R-:W-:Y:S02]  /*1360*/  IADD3.X R11, PT, PT, R4, R19, RZ, P0, !PT ;  /* 0x00000013040b7210 */ /* 0x000fe400007fe4ff */
[----:B------:R-:W-:-:S03]  /*1370*/  IADD3 R12, P0, PT, R10, R15, RZ ;  /* 0x0000000f0a0c7210 */ /* 0x000fc60007f1e0ff */
[----:B------:R-:W3:Y:S02]  /*1380*/  LDG.E.U8.CONSTANT R10, desc[UR10][R10.64] ;  /* 0x0000000a0a0a7981 */ /* 0x000ee4000c1e9100 */
[----:B------:R-:W-:Y:S01]  /*1390*/  IMAD.X R13, R4, 0x1, R11, P0 ;  /* 0x00000001040d7824 */ /* 0x000fe200000e060b */
[----:B------:R-:W-:-:S04]  /*13a0*/  IADD3 R14, P0, PT, R12, R15, RZ ;  /* 0x0000000f0c0e7210 */ /* 0x000fc80007f1e0ff */
[----:B------:R-:W-:Y:S01]  /*13b0*/  IADD3.X R15, PT, PT, R4, R13, RZ, P0, !PT ;  /* 0x0000000d040f7210 */ /* 0x000fe200007fe4ff */
[----:B------:R-:W4:Y:S04]  /*13c0*/  LDG.E.U8.CONSTANT R12, desc[UR10][R12.64] ;  /* 0x0000000a0c0c7981 */ /* 0x000f28000c1e9100 */
[----:B------:R-:W5:Y:S01]  /*13d0*/  LDG.E.U8.CONSTANT R14, desc[UR10][R14.64] ;  /* 0x0000000a0e0e7981 */ /* 0x000f62000c1e9100 */
[----:B-1----:R-:W-:-:S05]  /*13e0*/  IMAD.WIDE.U32 R16, R5, 0x2, R16 ;  /* 0x0000000205107825 */ /* 0x002fca00078e0010 */
[----:B------:R-:W5:Y:S04]  /*13f0*/  LDG.E.CONSTANT R9, desc[UR10][R16.64] ;  /* 0x0000000a10097981 */ /* 0x000f68000c1e9900 */
[----:B------:R-:W5:Y:S01]  /*1400*/  LDG.E.CONSTANT R5, desc[UR10][R16.64+0x4] ;  /* 0x0000040a10057981 */ /* 0x000f62000c1e9900 */
[----:B--2---:R-:W-:-:S04]  /*1410*/  IMAD.SHL.U32 R18, R18, 0x4, RZ ;  /* 0x0000000412127824 */ /* 0x004fc800078e00ff */
[----:B------:R-:W0:Y:S01]  /*1420*/  LDC R19, c[0x3][R18] ;  /* 0x00c0000012137b82 */ /* 0x000e220000000800 */
[----:B---3--:R-:W-:-:S07]  /*1430*/  SHF.L.U32 R10, R10, 0x2, RZ ;  /* 0x000000020a0a7819 */ /* 0x008fce00000006ff */
[----:B------:R-:W1:Y:S01]  /*1440*/  LDC R23, c[0x3][R10] ;  /* 0x00c000000a177b82 */ /* 0x000e620000000800 */
[----:B----4-:R-:W-:Y:S01]  /*1450*/  IMAD.SHL.U32 R22, R12, 0x4, RZ ;  /* 0x000000040c167824 */ /* 0x010fe200078e00ff */
[----:B-----5:R-:W-:-:S06]  /*1460*/  SHF.L.U32 R14, R14, 0x2, RZ ;  /* 0x000000020e0e7819 */ /* 0x020fcc00000006ff */
[----:B------:R-:W2:Y:S08]  /*1470*/  LDC R13, c[0x3][R22] ;  /* 0x00c00000160d7b82 */ /* 0x000eb00000000800 */
[----:B------:R-:W3:Y:S01]  /*1480*/  LDC R15, c[0x3][R14] ;  /* 0x00c000000e0f7b82 */ /* 0x000ee20000000800 */
[C---:B------:R-:W-:Y:S01]  /*1490*/  IMAD.U32 R11, R9.reuse, 0x10000, RZ ;  /* 0x00010000090b7824 */ /* 0x040fe200078e00ff */
[----:B------:R-:W-:-:S04]  /*14a0*/  PRMT R9, R9, 0x7632, R9 ;  /* 0x0000763209097816 */ /* 0x000fc80000000009 */
[----:B------:R-:W-:Y:S01]  /*14b0*/  SHF.L.U32 R9, R9, 0x10, RZ ;  /* 0x0000001009097819 */ /* 0x000fe200000006ff */
[----:B0-----:R-:W-:-:S04]  /*14c0*/  FMUL R19, R6, R19 ;  /* 0x0000001306137220 */ /* 0x001fc80000400000 */
[----:B------:R-:W-:Y:S01]  /*14d0*/  FFMA R20, R11, R19, R20 ;  /* 0x000000130b147223 */ /* 0x000fe20000000014 */
[----:B-1----:R-:W-:-:S04]  /*14e0*/  FMUL R12, R6, R23 ;  /* 0x00000017060c7220 */ /* 0x002fc80000400000 */
[----:B------:R-:W-:Y:S01]  /*14f0*/  FFMA R20, R9, R12, R20 ;  /* 0x0000000c09147223 */ /* 0x000fe20000000014 */
[C---:B------:R-:W-:Y:S01]  /*1500*/  PRMT R9, R5.reuse, 0x7632, R9 ;  /* 0x0000763205097816 */ /* 0x040fe20000000009 */
[----:B------:R-:W-:Y:S02]  /*1510*/  IMAD.U32 R5, R5, 0x10000, RZ ;  /* 0x0001000005057824 */ /* 0x000fe400078e00ff */
[----:B--2---:R-:W-:Y:S01]  /*1520*/  FMUL R12, R6, R13 ;  /* 0x0000000d060c7220 */ /* 0x004fe20000400000 */
[----:B------:R-:W-:-:S03]  /*1530*/  SHF.L.U32 R9, R9, 0x10, RZ ;  /* 0x0000001009097819 */ /* 0x000fc600000006ff */
[----:B------:R-:W-:Y:S01]  /*1540*/  FFMA R12, R5, R12, R20 ;  /* 0x0000000c050c7223 */ /* 0x000fe20000000014 */
[----:B---3--:R-:W-:Y:S01]  /*1550*/  FMUL R20, R6, R15 ;  /* 0x0000000f06147220 */ /* 0x008fe20000400000 */
[----:B------:R-:W-:-:S03]  /*1560*/  IMAD.MOV.U32 R5, RZ, RZ, R21 ;  /* 0x000000ffff057224 */ /* 0x000fc600078e0015 */
[----:B------:R-:W-:-:S07]  /*1570*/  FFMA R20, R9, R20, R12 ;  /* 0x0000001409147223 */ /* 0x000fce000000000c */
.L_x_9:
[----:B------:R-:W-:-:S04]  /*1580*/  MOV R10, UR7 ;  /* 0x00000007000a7c02 */ /* 0x000fc80008000f00 */
[----:B------:R-:W-:-:S04]  /*1590*/  VIADDMNMX R10, R10, 0x80, R7, PT ;  /* 0x000000800a0a7846 */ /* 0x000fc80003800107 */
[----:B------:R-:W-:-:S13]  /*15a0*/  ISETP.GE.AND P0, PT, R5, R10, PT ;  /* 0x0000000a0500720c */ /* 0x000fda0003f06270 */
[----:B------:R-:W-:Y:S05]  /*15b0*/  @P0 BRA `(.L_x_13) ;  /* 0x0000000800c40947 */ /* 0x000fea0003800000 */
[C---:B------:R-:W-:Y:S01]  /*15c0*/  IADD3 R9, PT, PT, -R8.reuse, R5, RZ ;  /* 0x0000000508097210 */ /* 0x040fe20007ffe1ff */
[----:B------:R-:W-:-:S03]  /*15d0*/  IMAD.IADD R7, R8, 0x1, -R5 ;  /* 0x0000000108077824 */ /* 0x000fc600078e0a05 */
[----:B------:R-:W-:Y:S02]  /*15e0*/  ISETP.GT.U32.AND P1, PT, R9, -0x8, PT ;  /* 0xfffffff80900780c */ /* 0x000fe40003f24070 */
[----:B------:R-:W-:-:S04]  /*15f0*/  LOP3.LUT R8, R7, 0x7, RZ, 0xc0, !PT ;  /* 0x0000000707087812 */ /* 0x000fc800078ec0ff */
[----:B------:R-:W-:-:S07]  /*1600*/  ISETP.NE.AND P0, PT, R8, RZ, PT ;  /* 0x000000ff0800720c */ /* 0x000fce0003f05270 */
[----:B------:R-:W-:Y:S06]  /*1610*/  @P1 BRA `(.L_x_14) ;  /* 0x00000004004c1947 */ /* 0x000fec0003800000 */
[----:B------:R-:W0:Y:S01]  /*1620*/  LDC R10, c[0x0][0x3a4] ;  /* 0x0000e900ff0a7b82 */ /* 0x000e220000000800 */
[----:B------:R-:W-:Y:S01]  /*1630*/  LOP3.LUT R9, R7, 0xfffffff8, RZ, 0xc0, !PT ;  /* 0xfffffff807097812 */ /* 0x000fe200078ec0ff */
[----:B------:R-:W-:-:S06]  /*1640*/  UMOV UR5, URZ ;  /* 0x000000ff00057c82 */ /* 0x000fcc0008000000 */
[----:B------:R-:W1:Y:S01]  /*1650*/  LDC.64 R12, c[0x0][0x380] ;  /* 0x0000e000ff0c7b82 */ /* 0x000e620000000a00 */
[----:B0-----:R-:W-:-:S07]  /*1660*/  SHF.R.S32.HI R4, RZ, 0x1f, R10 ;  /* 0x0000001fff047819 */ /* 0x001fce000001140a */
.L_x_15:
[----:B------:R-:W-:-:S05]  /*1670*/  IMAD R11, R5, R10, RZ ;  /* 0x0000000a050b7224 */ /* 0x000fca00078e02ff */
[----:B------:R-:W-:-:S04]  /*1680*/  IADD3 R16, P1, PT, R11, R2, RZ ;  /* 0x000000020b107210 */ /* 0x000fc80007f3e0ff */
[----:B------:R-:W-:-:S05]  /*1690*/  LEA.HI.X.SX32 R17, R11, R3, 0x1, P1 ;  /* 0x000000030b117211 */ /* 0x000fca00008f0eff */
[----:B------:R0:W2:Y:S01]  /*16a0*/  LDG.E.U8.CONSTANT R23, desc[UR10][R16.64] ;  /* 0x0000000a10177981 */ /* 0x0000a2000c1e9100 */
[----:B------:R-:W-:-:S05]  /*16b0*/  IADD3 R18, P1, PT, R16, R10, RZ ;  /* 0x0000000a10127210 */ /* 0x000fca0007f3e0ff */
[----:B------:R-:W-:Y:S01]  /*16c0*/  IMAD.X R19, R4, 0x1, R17, P1 ;  /* 0x0000000104137824 */ /* 0x000fe200008e0611 */
[----:B------:R-:W-:Y:S01]  /*16d0*/  IADD3 R26, P1, PT, R18, R10, RZ ;  /* 0x0000000a121a7210 */ /* 0x000fe20007f3e0ff */
[----:B-1----:R-:W-:-:S03]  /*16e0*/  IMAD.WIDE.U32 R14, R5, 0x2, R12 ;  /* 0x00000002050e7825 */ /* 0x002fc600078e000c */
[----:B------:R1:W3:Y:S01]  /*16f0*/  LDG.E.U8.CONSTANT R22, desc[UR10][R18.64] ;  /* 0x0000000a12167981 */ /* 0x0002e2000c1e9100 */
[----:B------:R-:W-:-:S03]  /*1700*/  IADD3.X R27, PT, PT, R4, R19, RZ, P1, !PT ;  /* 0x00000013041b7210 */ /* 0x000fc60000ffe4ff */
[----:B------:R-:W4:Y:S04]  /*1710*/  LDG.E.U16.CONSTANT R21, desc[UR10][R14.64] ;  /* 0x0000000a0e157981 */ /* 0x000f28000c1e9500 */
[----:B------:R3:W5:Y:S04]  /*1720*/  LDG.E.U8.CONSTANT R28, desc[UR10][R26.64] ;  /* 0x0000000a1a1c7981 */ /* 0x000768000c1e9100 */
[----:B------:R-:W5:Y:S01]  /*1730*/  LDG.E.U16.CONSTANT R11, desc[UR10][R14.64+0x2] ;  /* 0x0000020a0e0b7981 */ /* 0x000f62000c1e9500 */
[----:B0-----:R-:W-:-:S03]  /*1740*/  IADD3 R16, P1, PT, R26, R10, RZ ;  /* 0x0000000a1a107210 */ /* 0x001fc60007f3e0ff */
[----:B------:R-:W5:Y:S01]  /*1750*/  LDG.E.U16.CONSTANT R24, desc[UR10][R14.64+0x4] ;  /* 0x0000040a0e187981 */ /* 0x000f62000c1e9500 */
[----:B------:R-:W-:Y:S02]  /*1760*/  IADD3.X R17, PT, PT, R4, R27, RZ, P1, !PT ;  /* 0x0000001b04117210 */ /* 0x000fe40000ffe4ff */
[----:B-1----:R-:W-:-:S04]  /*1770*/  IADD3 R18, P1, PT, R16, R10, RZ ;  /* 0x0000000a10127210 */ /* 0x002fc80007f3e0ff */
[----:B------:R-:W-:-:S05]  /*1780*/  IADD3.X R19, PT, PT, R4, R17, RZ, P1, !PT ;  /* 0x0000001104137210 */ /* 0x000fca0000ffe4ff */
[----:B------:R5:W5:Y:S01]  /*1790*/  LDG.E.U8.CONSTANT R26, desc[UR10][R18.64] ;  /* 0x0000000a121a7981 */ /* 0x000b62000c1e9100 */
[----:B--2---:R-:W-:-:S04]  /*17a0*/  IMAD.SHL.U32 R25, R23, 0x4, RZ ;  /* 0x0000000417197824 */ /* 0x004fc800078e00ff */
[----:B------:R0:W1:Y:S01]  /*17b0*/  LDC R23, c[0x3][R25] ;  /* 0x00c0000019177b82 */ /* 0x0000620000000800 */
[----:B---3--:R-:W-:Y:S01]  /*17c0*/  IMAD.SHL.U32 R27, R22, 0x4, RZ ;  /* 0x00000004161b7824 */ /* 0x008fe200078e00ff */
[----:B0-----:R0:W2:Y:S01]  /*17d0*/  LDG.E.U8.CONSTANT R25, desc[UR10][R16.64] ;  /* 0x0000000a10197981 */ /* 0x0010a2000c1e9100 */
[----:B------:R-:W-:Y:S01]  /*17e0*/  IADD3 R22, P1, PT, R18, R10, RZ ;  /* 0x0000000a12167210 */ /* 0x000fe20007f3e0ff */
[----:B----4-:R-:W-:-:S04]  /*17f0*/  IMAD.U32 R21, R21, 0x10000, RZ ;  /* 0x0001000015157824 */ /* 0x010fc800078e00ff */
[----:B------:R-:W3:Y:S01]  /*1800*/  LDC R27, c[0x3][R27] ;  /* 0x00c000001b1b7b82 */ /* 0x000ee20000000800 */
[----:B-----5:R-:W-:Y:S02]  /*1810*/  IMAD.SHL.U32 R18, R28, 0x4, RZ ;  /* 0x000000041c127824 */ /* 0x020fe400078e00ff */
[----:B-1----:R-:W-:Y:S01]  /*1820*/  FMUL R29, R6, R23 ;  /* 0x00000017061d7220 */ /* 0x002fe20000400000 */
[----:B------:R-:W-:-:S03]  /*1830*/  IADD3.X R23, PT, PT, R4, R19, RZ, P1, !PT ;  /* 0x0000001304177210 */ /* 0x000fc60000ffe4ff */
[----:B------:R-:W-:Y:S01]  /*1840*/  FFMA R28, R21, R29, R20 ;  /* 0x0000001d151c7223 */ /* 0x000fe20000000014 */
[-C--:B------:R-:W-:Y:S02]  /*1850*/  IADD3 R20, P1, PT, R22, R10.reuse, RZ ;  /* 0x0000000a16147210 */ /* 0x080fe40007f3e0ff */
[----:B------:R1:W4:Y:S02]  /*1860*/  LDG.E.U8.CONSTANT R22, desc[UR10][R22.64] ;  /* 0x0000000a16167981 */ /* 0x000324000c1e9100 */
[----:B------:R-:W-:Y:S02]  /*1870*/  IADD3.X R21, PT, PT, R4, R23, RZ, P1, !PT ;  /* 0x0000001704157210 */ /* 0x000fe40000ffe4ff */
[----:B0-----:R-:W-:Y:S01]  /*1880*/  IADD3 R16, P1, PT, R20, R10, RZ ;  /* 0x0000000a14107210 */ /* 0x001fe20007f3e0ff */
[----:B------:R0:W5:Y:S04]  /*1890*/  LDC R29, c[0x3][R18] ;  /* 0x00c00000121d7b82 */ /* 0x0001680000000800 */
[----:B------:R-:W-:Y:S01]  /*18a0*/  IMAD.X R17, R4, 0x1, R21, P1 ;  /* 0x0000000104117824 */ /* 0x000fe200008e0615 */
[----:B0-----:R-:W4:Y:S04]  /*18b0*/  LDG.E.U8.CONSTANT R18, desc[UR10][R20.64] ;  /* 0x0000000a14127981 */ /* 0x001f28000c1e9100 */
[----:B------:R-:W4:Y:S01]  /*18c0*/  LDG.E.U8.CONSTANT R16, desc[UR10][R16.64] ;  /* 0x0000000a10107981 */ /* 0x000f22000c1e9100 */
[----:B------:R-:W-:Y:S01]  /*18d0*/  SHF.L.U32 R11, R11, 0x10, RZ ;  /* 0x000000100b0b7819 */ /* 0x000fe200000006ff */
[----:B---3--:R-:W-:-:S04]  /*18e0*/  FMUL R19, R6, R27 ;  /* 0x0000001b06137220 */ /* 0x008fc80000400000 */
[----:B------:R-:W-:Y:S01]  /*18f0*/  FFMA R28, R11, R19, R28 ;  /* 0x000000130b1c7223 */ /* 0x000fe2000000001c */
[----:B------:R-:W3:Y:S04]  /*1900*/  LDG.E.U16.CONSTANT R21, desc[UR10][R14.64+0xa] ;  /* 0x00000a0a0e157981 */ /* 0x000ee8000c1e9500 */
[----:B------:R-:W3:Y:S04]  /*1910*/  LDG.E.U16.CONSTANT R11, desc[UR10][R14.64+0x6] ;  /* 0x0000060a0e0b7981 */ /* 0x000ee8000c1e9500 */
[----:B------:R-:W3:Y:S04]  /*1920*/  LDG.E.U16.CONSTANT R19, desc[UR10][R14.64+0x8] ;  /* 0x0000080a0e137981 */ /* 0x000ee8000c1e9500 */
[----:B------:R-:W3:Y:S04]  /*1930*/  LDG.E.U16.CONSTANT R20, desc[UR10][R14.64+0xc] ;  /* 0x00000c0a0e147981 */ /* 0x000ee8000c1e9500 */
[----:B------:R3:W3:Y:S01]  /*1940*/  LDG.E.U16.CONSTANT R17, desc[UR10][R14.64+0xe] ;  /* 0x00000e0a0e117981 */ /* 0x0006e2000c1e9500 */
[----:B-1----:R-:W-:-:S02]  /*1950*/  IMAD.U32 R23, R24, 0x10000, RZ ;  /* 0x0001000018177824 */ /* 0x002fc400078e00ff */
[----:B-----5:R-:W-:-:S04]  /*1960*/  FMUL R29, R6, R29 ;  /* 0x0000001d061d7220 */ /* 0x020fc80000400000 */
[----:B------:R-:W-:Y:S01]  /*1970*/  FFMA R23, R23, R29, R28 ;  /* 0x0000001d17177223 */ /* 0x000fe2000000001c */
[----:B------:R-:W-:-:S06]  /*1980*/  UIADD3 UR5, UPT, UPT, UR5, 0x8, URZ ;  /* 0x0000000805057890 */ /* 0x000fcc000fffe0ff */
[----:B------:R-:W-:Y:S02]  /*1990*/  ISETP.NE.AND P1, PT, R9, UR5, PT ;  /* 0x0000000509007c0c */ /* 0x000fe4000bf25270 */
[----:B------:R-:W-:Y:S02]  /*19a0*/  IADD3 R5, PT, PT, R5, 0x8, RZ ;  /* 0x0000000805057810 */ /* 0x000fe40007ffe0ff */
[----:B--2---:R-:W-:Y:S01]  /*19b0*/  SHF.L.U32 R24, R25, 0x2, RZ ;  /* 0x0000000219187819 */ /* 0x004fe200000006ff */
[----:B------:R-:W-:-:S05]  /*19c0*/  IMAD.SHL.U32 R25, R26, 0x4, RZ ;  /* 0x000000041a197824 */ /* 0x000fca00078e00ff */
[----:B------:R-:W0:Y:S08]  /*19d0*/  LDC R24, c[0x3][R24] ;  /* 0x00c0000018187b82 */ /* 0x000e300000000800 */
[----:B------:R-:W1:Y:S01]  /*19e0*/  LDC R25, c[0x3][R25] ;  /* 0x00c0000019197b82 */ /* 0x000e620000000800 */
[----:B----4-:R-:W-:-:S07]  /*19f0*/  SHF.L.U32 R22, R22, 0x2, RZ ;  /* 0x0000000216167819 */ /* 0x010fce00000006ff */
[----:B------:R-:W2:Y:S01]  /*1a00*/  LDC R27, c[0x3][R22] ;  /* 0x00c00000161b7b82 */ /* 0x000ea20000000800 */
[----:B------:R-:W-:Y:S01]  /*1a10*/  IMAD.SHL.U32 R18, R18, 0x4, RZ ;  /* 0x0000000412127824 */ /* 0x000fe200078e00ff */
[----:B------:R-:W-:-:S06]  /*1a20*/  SHF.L.U32 R16, R16, 0x2, RZ ;  /* 0x0000000210107819 */ /* 0x000fcc00000006ff */
[----:B------:R-:W4:Y:S08]  /*1a30*/  LDC R29, c[0x3][R18] ;  /* 0x00c00000121d7b82 */ /* 0x000f300000000800 */
[----:B------:R-:W5:Y:S01]  /*1a40*/  LDC R16, c[0x3][R16] ;  /* 0x00c0000010107b82 */ /* 0x000f620000000800 */
[----:B---3--:R-:W-:Y:S02]  /*1a50*/  IMAD.U32 R14, R11, 0x10000, RZ ;  /* 0x000100000b0e7824 */ /* 0x008fe400078e00ff */
[C---:B0-----:R-:W-:Y:S01]  /*1a60*/  FMUL R11, R6.reuse, R24 ;  /* 0x00000018060b7220 */ /* 0x041fe20000400000 */
[----:B-1----:R-:W-:-:S03]  /*1a70*/  FMUL R15, R6, R25 ;  /* 0x00000019060f7220 */ /* 0x002fc60000400000 */
[----:B------:R-:W-:Y:S01]  /*1a80*/  FFMA R11, R14, R11, R23 ;  /* 0x0000000b0e0b7223 */ /* 0x000fe20000000017 */
[----:B------:R-:W-:-:S05]  /*1a90*/  SHF.L.U32 R14, R19, 0x10, RZ ;  /* 0x00000010130e7819 */ /* 0x000fca00000006ff */
[----:B------:R-:W-:Y:S01]  /*1aa0*/  FFMA R11, R14, R15, R11 ;  /* 0x0000000f0e0b7223 */ /* 0x000fe2000000000b */
[----:B------:R-:W-:Y:S01]  /*1ab0*/  SHF.L.U32 R14, R21, 0x10, RZ ;  /* 0x00000010150e7819 */ /* 0x000fe200000006ff */
[----:B------:R-:W-:Y:S01]  /*1ac0*/  IMAD.U32 R20, R20, 0x10000, RZ ;  /* 0x0001000014147824 */ /* 0x000fe200078e00ff */
[----:B------:R-:W-:Y:S01]  /*1ad0*/  SHF.L.U32 R17, R17, 0x10, RZ ;  /* 0x0000001011117819 */ /* 0x000fe200000006ff */
[----:B--2---:R-:W-:-:S04]  /*1ae0*/  FMUL R27, R6, R27 ;  /* 0x0000001b061b7220 */ /* 0x004fc80000400000 */
[----:B------:R-:W-:Y:S01]  /*1af0*/  FFMA R11, R14, R27, R11 ;  /* 0x0000001b0e0b7223 */ /* 0x000fe2000000000b */
[----:B----4-:R-:W-:-:S04]  /*1b00*/  FMUL R29, R6, R29 ;  /* 0x0000001d061d7220 */ /* 0x010fc80000400000 */
[----:B------:R-:W-:Y:S01]  /*1b10*/  FFMA R20, R20, R29, R11 ;  /* 0x0000001d14147223 */ /* 0x000fe2000000000b */
[----:B-----5:R-:W-:-:S04]  /*1b20*/  FMUL R11, R6, R16 ;  /* 0x00000010060b7220 */ /* 0x020fc80000400000 */
[----:B------:R-:W-:Y:S01]  /*1b30*/  FFMA R20, R17, R11, R20 ;  /* 0x0000000b11147223 */ /* 0x000fe20000000014 */
[----:B------:R-:W-:Y:S06]  /*1b40*/  @P1 BRA `(.L_x_15) ;  /* 0xfffffff800c81947 */ /* 0x000fec000383ffff */
.L_x_14:
[----:B------:R-:W-:Y:S05]  /*1b50*/  @!P0 BRA `(.L_x_13) ;  /* 0x00000004005c8947 */ /* 0x000fea0003800000 */
[----:B------:R-:W-:Y:S02]  /*1b60*/  ISETP.GE.U32.AND P1, PT, R8, 0x4, PT ;  /* 0x000000040800780c */ /* 0x000fe40003f26070 */
[----:B------:R-:W-:-:S04]  /*1b70*/  LOP3.LUT R21, R7, 0x3, RZ, 0xc0, !PT ;  /* 0x0000000307157812 */ /* 0x000fc800078ec0ff */
[----:B------:R-:W-:-:S07]  /*1b80*/  ISETP.NE.AND P0, PT, R21, RZ, PT ;  /* 0x000000ff1500720c */ /* 0x000fce0003f05270 */
[----:B------:R-:W-:Y:S06]  /*1b90*/  @!P1 BRA `(.L_x_16) ;  /* 0x0000000000a49947 */ /* 0x000fec0003800000 */
[----:B------:R-:W0:Y:S02]  /*1ba0*/  LDCU UR5, c[0x0][0x3a4] ;  /* 0x00007480ff0577ac */ /* 0x000e240008000800 */
[----:B0-----:R-:W-:-:S05]  /*1bb0*/  IMAD R8, R5, UR5, RZ ;  /* 0x0000000505087c24 */ /* 0x001fca000f8e02ff */
[----:B------:R-:W-:-:S04]  /*1bc0*/  IADD3 R10, P1, PT, R8, R2, RZ ;  /* 0x00000002080a7210 */ /* 0x000fc80007f3e0ff */
[----:B------:R-:W-:Y:S02]  /*1bd0*/  LEA.HI.X.SX32 R11, R8, R3, 0x1, P1 ;  /* 0x00000003080b7211 */ /* 0x000fe400008f0eff */
[----:B------:R-:W-:Y:S01]  /*1be0*/  IADD3 R14, P1, PT, R10, UR5, RZ ;  /* 0x000000050a0e7c10 */ /* 0x000fe2000ff3e0ff */
[----:B------:R-:W0:Y:S02]  /*1bf0*/  LDC.64 R8, c[0x0][0x380] ;  /* 0x0000e000ff087b82 */ /* 0x000e240000000a00 */
[----:B------:R-:W2:Y:S02]  /*1c00*/  LDG.E.U8.CONSTANT R22, desc[UR10][R10.64] ;  /* 0x0000000a0a167981 */ /* 0x000ea4000c1e9100 */
[----:B------:R-:W-:Y:S01]  /*1c10*/  IMAD.X R15, R4, 0x1, R11, P1 ;  /* 0x00000001040f7824 */ /* 0x000fe200008e060b */
[----:B------:R-:W-:-:S04]  /*1c20*/  IADD3 R16, P1, PT, R14, UR5, RZ ;  /* 0x000000050e107c10 */ /* 0x000fc8000ff3e0ff */
[----:B------:R-:W-:Y:S01]  /*1c30*/  IADD3.X R17, PT, PT, R4, R15, RZ, P1, !PT ;  /* 0x0000000f04117210 */ /* 0x000fe20000ffe4ff */
[----:B------:R1:W3:Y:S01]  /*1c40*/  LDG.E.U8.CONSTANT R14, desc[UR10][R14.64] ;  /* 0x0000000a0e0e7981 */ /* 0x0002e2000c1e9100 */
[----:B------:R-:W-:-:S03]  /*1c50*/  IADD3 R18, P1, PT, R16, UR5, RZ ;  /* 0x0000000510127c10 */ /* 0x000fc6000ff3e0ff */
[----:B------:R4:W5:Y:S01]  /*1c60*/  LDG.E.U8.CONSTANT R16, desc[UR10][R16.64] ;  /* 0x0000000a10107981 */ /* 0x000962000c1e9100 */
[----:B------:R-:W-:-:S05]  /*1c70*/  IADD3.X R19, PT, PT, R4, R17, RZ, P1, !PT ;  /* 0x0000001104137210 */ /* 0x000fca0000ffe4ff */
[----:B------:R-:W5:Y:S01]  /*1c80*/  LDG.E.U8.CONSTANT R18, desc[UR10][R18.64] ;  /* 0x0000000a12127981 */ /* 0x000f62000c1e9100 */
[----:B0-----:R-:W-:-:S05]  /*1c90*/  IMAD.WIDE.U32 R8, R5, 0x2, R8 ;  /* 0x0000000205087825 */ /* 0x001fca00078e0008 */
[----:B------:R-:W5:Y:S04]  /*1ca0*/  LDG.E.U16.CONSTANT R13, desc[UR10][R8.64] ;  /* 0x0000000a080d7981 */ /* 0x000f68000c1e9500 */
[----:B------:R-:W5:Y:S04]  /*1cb0*/  LDG.E.U16.CONSTANT R12, desc[UR10][R8.64+0x2] ;  /* 0x0000020a080c7981 */ /* 0x000f68000c1e9500 */
[----:B------:R-:W5:Y:S04]  /*1cc0*/  LDG.E.U16.CONSTANT R10, desc[UR10][R8.64+0x4] ;  /* 0x0000040a080a7981 */ /* 0x000f68000c1e9500 */
[----:B------:R0:W5:Y:S01]  /*1cd0*/  LDG.E.U16.CONSTANT R11, desc[UR10][R8.64+0x6] ;  /* 0x0000060a080b7981 */ /* 0x000162000c1e9500 */
[----:B------:R-:W-:Y:S01]  /*1ce0*/  IADD3 R5, PT, PT, R5, 0x4, RZ ;  /* 0x0000000405057810 */ /* 0x000fe20007ffe0ff */
[----:B--2---:R-:W-:-:S04]  /*1cf0*/  IMAD.SHL.U32 R22, R22, 0x4, RZ ;  /* 0x0000000416167824 */ /* 0x004fc800078e00ff */
[----:B-1----:R-:W1:Y:S01]  /*1d00*/  LDC R15, c[0x3][R22] ;  /* 0x00c00000160f7b82 */ /* 0x002e620000000800 */
[----:B---3--:R-:W-:-:S07]  /*1d10*/  SHF.L.U32 R14, R14, 0x2, RZ ;  /* 0x000000020e0e7819 */ /* 0x008fce00000006ff */
[----:B----4-:R-:W2:Y:S01]  /*1d20*/  LDC R17, c[0x3][R14] ;  /* 0x00c000000e117b82 */ /* 0x010ea20000000800 */
[----:B-----5:R-:W-:Y:S01]  /*1d30*/  SHF.L.U32 R16, R16, 0x2, RZ ;  /* 0x0000000210107819 */ /* 0x020fe200000006ff */
[----:B------:R-:W-:-:S06]  /*1d40*/  IMAD.SHL.U32 R18, R18, 0x4, RZ ;  /* 0x0000000412127824 */ /* 0x000fcc00078e00ff */
[----:B------:R-:W3:Y:S08]  /*1d50*/  LDC R19, c[0x3][R16] ;  /* 0x00c0000010137b82 */ /* 0x000ef00000000800 */
[----:B------:R-:W4:Y:S01]  /*1d60*/  LDC R23, c[0x3][R18] ;  /* 0x00c0000012177b82 */ /* 0x000f220000000800 */
[----:B------:R-:W-:Y:S02]  /*1d70*/  SHF.L.U32 R13, R13, 0x10, RZ ;  /* 0x000000100d0d7819 */ /* 0x000fe400000006ff */
[----:B------:R-:W-:Y:S01]  /*1d80*/  SHF.L.U32 R12, R12, 0x10, RZ ;  /* 0x000000100c0c7819 */ /* 0x000fe200000006ff */
[----:B0-----:R-:W-:-:S02]  /*1d90*/  IMAD.U32 R9, R10, 0x10000, RZ ;  /* 0x000100000a097824 */ /* 0x001fc400078e00ff */
[----:B-1----:R-:W-:-:S04]  /*1da0*/  FMUL R15, R6, R15 ;  /* 0x0000000f060f7220 */ /* 0x002fc80000400000 */
[----:B------:R-:W-:Y:S01]  /*1db0*/  FFMA R13, R15, R13, R20 ;  /* 0x0000000d0f0d7223 */ /* 0x000fe20000000014 */
[----:B--2---:R-:W-:Y:S01]  /*1dc0*/  FMUL R8, R6, R17 ;  /* 0x0000001106087220 */ /* 0x004fe20000400000 */
[----:B------:R-:W-:-:S03]  /*1dd0*/  SHF.L.U32 R20, R11, 0x10, RZ ;  /* 0x000000100b147819 */ /* 0x000fc600000006ff */
[----:B------:R-:W-:Y:S01]  /*1de0*/  FFMA R12, R8, R12, R13 ;  /* 0x0000000c080c7223 */ /* 0x000fe2000000000d */
[----:B---3--:R-:W-:-:S04]  /*1df0*/  FMUL R19, R6, R19 ;  /* 0x0000001306137220 */ /* 0x008fc80000400000 */
[----:B------:R-:W-:Y:S01]  /*1e00*/  FFMA R9, R19, R9, R12 ;  /* 0x0000000913097223 */ /* 0x000fe2000000000c */
[----:B----4-:R-:W-:-:S04]  /*1e10*/  FMUL R8, R6, R23 ;  /* 0x0000001706087220 */ /* 0x010fc80000400000 */
[----:B------:R-:W-:-:S07]  /*1e20*/  FFMA R20, R8, R20, R9 ;  /* 0x0000001408147223 */ /* 0x000fce0000000009 */
.L_x_16:
[----:B------:R-:W-:Y:S05]  /*1e30*/  @!P0 BRA `(.L_x_13) ;  /* 0x0000000000a48947 */ /* 0x000fea0003800000 */
[----:B------:R-:W-:Y:S02]  /*1e40*/  ISETP.NE.AND P1, PT, R21, 0x1, PT ;  /* 0x000000011500780c */ /* 0x000fe40003f25270 */
[----:B------:R-:W-:-:S04]  /*1e50*/  LOP3.LUT R7, R7, 0x1, RZ, 0xc0, !PT ;  /* 0x0000000107077812 */ /* 0x000fc800078ec0ff */
[----:B------:R-:W-:-:S07]  /*1e60*/  ISETP.NE.U32.AND P0, PT, R7, 0x1, PT ;  /* 0x000000010700780c */ /* 0x000fce0003f05070 */
[----:B------:R-:W-:Y:S06]  /*1e70*/  @!P1 BRA `(.L_x_17) ;  /* 0x00000000005c9947 */ /* 0x000fec0003800000 */
[----:B------:R-:W0:Y:S01]  /*1e80*/  LDCU UR5, c[0x0][0x3a4] ;  /* 0x00007480ff0577ac */ /* 0x000e220008000800 */
[----:B------:R-:W1:Y:S01]  /*1e90*/  LDC.64 R8, c[0x0][0x380] ;  /* 0x0000e000ff087b82 */ /* 0x000e620000000a00 */
[----:B0-----:R-:W-:-:S05]  /*1ea0*/  IMAD R7, R5, UR5, RZ ;  /* 0x0000000505077c24 */ /* 0x001fca000f8e02ff */
[----:B------:R-:W-:-:S04]  /*1eb0*/  IADD3 R10, P1, PT, R7, R2, RZ ;  /* 0x00000002070a7210 */ /* 0x000fc80007f3e0ff */
[----:B------:R-:W-:Y:S02]  /*1ec0*/  LEA.HI.X.SX32 R11, R7, R3, 0x1, P1 ;  /* 0x00000003070b7211 */ /* 0x000fe400008f0eff */
[----:B------:R-:W-:-:S03]  /*1ed0*/  IADD3 R12, P1, PT, R10, UR5, RZ ;  /* 0x000000050a0c7c10 */ /* 0x000fc6000ff3e0ff */
[----:B------:R-:W2:Y:S02]  /*1ee0*/  LDG.E.U8.CONSTANT R10, desc[UR10][R10.64] ;  /* 0x0000000a0a0a7981 */ /* 0x000ea4000c1e9100 */
[----:B------:R-:W-:-:S05]  /*1ef0*/  IMAD.X R13, R4, 0x1, R11, P1 ;  /* 0x00000001040d7824 */ /* 0x000fca00008e060b */
[----:B------:R-:W3:Y:S01]  /*1f00*/  LDG.E.U8.CONSTANT R12, desc[UR10][R12.64] ;  /* 0x0000000a0c0c7981 */ /* 0x000ee2000c1e9100 */
[----:B-1----:R-:W-:-:S05]  /*1f10*/  IMAD.WIDE.U32 R8, R5, 0x2, R8 ;  /* 0x0000000205087825 */ /* 0x002fca00078e0008 */
[----:B------:R-:W4:Y:S04]  /*1f20*/  LDG.E.U16.CONSTANT R7, desc[UR10][R8.64] ;  /* 0x0000000a08077981 */ /* 0x000f28000c1e9500 */
[----:B------:R-:W5:Y:S01]  /*1f30*/  LDG.E.U16.CONSTANT R16, desc[UR10][R8.64+0x2] ;  /* 0x0000020a08107981 */ /* 0x000f62000c1e9500 */
[----:B------:R-:W-:Y:S02]  /*1f40*/  IADD3 R5, PT, PT, R5, 0x2, RZ ;  /* 0x0000000205057810 */ /* 0x000fe40007ffe0ff */
[----:B--2---:R-:W-:-:S04]  /*1f50*/  SHF.L.U32 R14, R10, 0x2, RZ ;  /* 0x000000020a0e7819 */ /* 0x004fc800000006ff */
[----:B------:R-:W0:Y:S01]  /*1f60*/  LDC R15, c[0x3][R14] ;  /* 0x00c000000e0f7b82 */ /* 0x000e220000000800 */
[----:B---3--:R-:W-:-:S07]  /*1f70*/  SHF.L.U32 R17, R12, 0x2, RZ ;  /* 0x000000020c117819 */ /* 0x008fce00000006ff */
[----:B------:R-:W1:Y:S01]  /*1f80*/  LDC R17, c[0x3][R17] ;  /* 0x00c0000011117b82 */ /* 0x000e620000000800 */
[----:B----4-:R-:W-:Y:S01]  /*1f90*/  IMAD.U32 R7, R7, 0x10000, RZ ;  /* 0x0001000007077824 */ /* 0x010fe200078e00ff */
[----:B-----5:R-:W-:Y:S01]  /*1fa0*/  SHF.L.U32 R16, R16, 0x10, RZ ;  /* 0x0000001010107819 */ /* 0x020fe200000006ff */
[----:B0-----:R-:W-:-:S04]  /*1fb0*/  FMUL R15, R6, R15 ;  /* 0x0000000f060f7220 */ /* 0x001fc80000400000 */
[----:B------:R-:W-:Y:S01]  /*1fc0*/  FFMA R7, R15, R7, R20 ;  /* 0x000000070f077223 */ /* 0x000fe20000000014 */
[----:B-1----:R-:W-:-:S04]  /*1fd0*/  FMUL R20, R6, R17 ;  /* 0x0000001106147220 */ /* 0x002fc80000400000 */
[----:B------:R-:W-:-:S07]  /*1fe0*/  FFMA R20, R20, R16, R7 ;  /* 0x0000001014147223 */ /* 0x000fce0000000007 */
.L_x_17:
[----:B------:R-:W-:Y:S05]  /*1ff0*/  @P0 BRA `(.L_x_13) ;  /* 0x0000000000340947 */ /* 0x000fea0003800000 */
[----:B------:R-:W0:Y:S01]  /*2000*/  LDCU UR5, c[0x0][0x3a4] ;  /* 0x00007480ff0577ac */ /* 0x000e220008000800 */
[----:B------:R-:W1:Y:S01]  /*2010*/  LDC.64 R8, c[0x0][0x380] ;  /* 0x0000e000ff087b82 */ /* 0x000e620000000a00 */
[----:B0-----:R-:W-:-:S05]  /*2020*/  IMAD R7, R5, UR5, RZ ;  /* 0x0000000505077c24 */ /* 0x001fca000f8e02ff */
[----:B------:R-:W-:-:S04]  /*2030*/  IADD3 R10, P0, PT, R7, R2, RZ ;  /* 0x00000002070a7210 */ /* 0x000fc80007f1e0ff */
[----:B------:R-:W-:-:S05]  /*2040*/  LEA.HI.X.SX32 R11, R7, R3, 0x1, P0 ;  /* 0x00000003070b7211 */ /* 0x000fca00000f0eff */
[----:B------:R-:W2:Y:S01]  /*2050*/  LDG.E.U8.CONSTANT R10, desc[UR10][R10.64] ;  /* 0x0000000a0a0a7981 */ /* 0x000ea2000c1e9100 */
[----:B-1----:R-:W-:-:S06]  /*2060*/  IMAD.WIDE.U32 R8, R5, 0x2, R8 ;  /* 0x0000000205087825 */ /* 0x002fcc00078e0008 */
[----:B------:R-:W3:Y:S01]  /*2070*/  LDG.E.U16.CONSTANT R8, desc[UR10][R8.64] ;  /* 0x0000000a08087981 */ /* 0x000ee2000c1e9500 */
[----:B--2---:R-:W-:-:S06]  /*2080*/  IMAD.SHL.U32 R7, R10, 0x4, RZ ;  /* 0x000000040a077824 */ /* 0x004fcc00078e00ff */
[----:B------:R-:W0:Y:S01]  /*2090*/  LDC R7, c[0x3][R7] ;  /* 0x00c0000007077b82 */ /* 0x000e220000000800 */
[----:B---3--:R-:W-:Y:S01]  /*20a0*/  SHF.L.U32 R5, R8, 0x10, RZ ;  /* 0x0000001008057819 */ /* 0x008fe200000006ff */
[----:B0-----:R-:W-:-:S04]  /*20b0*/  FMUL R6, R6, R7 ;  /* 0x0000000706067220 */ /* 0x001fc80000400000 */
[----:B------:R-:W-:-:S07]  /*20c0*/  FFMA R20, R5, R6, R20 ;  /* 0x0000000605147223 */ /* 0x000fce0000000014 */
.L_x_13:
[----:B------:R-:W-:Y:S02]  /*20d0*/  UIADD3 UR4, UPT, UPT, UR4, 0x1, URZ ;  /* 0x0000000104047890 */ /* 0x000fe4000fffe0ff */
[----:B------:R-:W-:Y:S02]  /*20e0*/  UIADD3 UR5, UPT, UPT, UR7, 0x100, URZ ;  /* 0x0000010007057890 */ /* 0x000fe4000fffe0ff */
[----:B------:R-:W-:-:S04]  /*20f0*/  UISETP.NE.AND UP0, UPT, UR4, UR6, UPT ;  /* 0x000000060400728c */ /* 0x000fc8000bf05270 */
[----:B------:R-:W-:-:S05]  /*2100*/  MOV R8, UR5 ;  /* 0x0000000500087c02 */ /* 0x000fca0008000f00 */
[----:B------:R-:W-:Y:S05]  /*2110*/  BRA.U UP0, `(.L_x_18) ;  /* 0xffffffe100147547 */ /* 0x000fea000b83ffff */
.L_x_8:
[----:B------:R-:W0:Y:S01]  /*2120*/  LDC.64 R2, c[0x0][0x398] ;  /* 0x0000e600ff027b82 */ /* 0x000e220000000a00 */
[----:B------:R-:W-:Y:S01]  /*2130*/  F2FP.BF16.F32.PACK_AB R20, RZ, R20 ;  /* 0x00000014ff14723e */ /* 0x000fe200000010ff */
[----:B0-----:R-:W-:-:S05]  /*2140*/  IMAD.WIDE R2, R0, 0x2, R2 ;  /* 0x0000000200027825 */ /* 0x001fca00078e0202 */
[----:B------:R-:W-:Y:S01]  /*2150*/  STG.E.U16 desc[UR10][R2.64], R20 ;  /* 0x0000001402007986 */ /* 0x000fe2000c10150a */
[----:B------:R-:W-:Y:S05]  /*2160*/  EXIT ;  /* 0x000000000000794d */ /* 0x000fea0003800000 */
.L_x_19:
        /* <DEDUP_REMOVED lines=9> */
.L_x_21:


//--------------------- .nv.shared.reserved.0     --------------------------
	.section	.nv.shared.reserved.0,"aw",@nobits
	.weak		__nv_reservedSMEM_offset_0_alias
	.size		__nv_reservedSMEM_offset_0_alias, 0, 64
	.other		__nv_reservedSMEM_offset_0_alias,@"STO_CUDA_RESERVED_SHARED STV_DEFAULT"
__nv_reservedSMEM_offset_0_alias:
	.zero		0
	.zero		64


//--------------------- .nv.constant0._ZN8pygpukit3ops4gemv23gemv_fp8_batched_kernelINS1_13GemvFP8ConfigEEEvPK13__nv_bfloat16PKhS6_PS4_iiii --------------------------
	.section	.nv.constant0._ZN8pygpukit3ops4gemv23gemv_fp8_batched_kernelINS1_13GemvFP8ConfigEEEvPK13__nv_bfloat16PKhS6_PS4_iiii,"a",@progbits
	.sectionflags	@""
	.align	4
.nv.constant0._ZN8pygpukit3ops4gemv23gemv_fp8_batched_kernelINS1_13GemvFP8ConfigEEEvPK13__nv_bfloat16PKhS6_PS4_iiii:
	.zero		944


//--------------------- .nv.constant0._ZN8pygpukit3ops4gemv20gemv_fp8_vec4_kernelINS1_13GemvFP8ConfigEEEvPK13__nv_bfloat16PKhS6_PS4_iii --------------------------
	.section	.nv.constant0._ZN8pygpukit3ops4gemv20gemv_fp8_vec4_kernelINS1_13GemvFP8ConfigEEEvPK13__nv_bfloat16PKhS6_PS4_iii,"a",@progbits
	.sectionflags	@""
	.align	4
.nv.constant0._ZN8pygpukit3ops4gemv20gemv_fp8_vec4_kernelINS1_13GemvFP8ConfigEEEvPK13__nv_bfloat16PKhS6_PS4_iii:
	.zero		940


//--------------------- SYMBOLS --------------------------

	.type		.nv.reservedSmem.offset0,@object
	.size		.nv.reservedSmem.offset0,0x4
